	.target	sm_90

	.elftype	@"ET_EXEC"


//--------------------- .note.nv.tkinfo           --------------------------
	.section	.note.nv.tkinfo,"",@"SHT_NOTE"
	.sectionflags	@"SHF_NOTE_NV_TKINFO"
	.tkinfo
        /*0018*/ 	.word	0x00000002
        /*0030*/ 	.string	""
        /*0030*/ 	.string	"ptxas"
        /*0030*/ 	.string	"Cuda compilation tools, release 13.0, V13.0.88"
        /*0030*/ 	.string	"Build cuda_13.0.r13.0/compiler.36424714_0"
        /*0030*/ 	.string	"-arch sm_90 -m 64 "



//--------------------- .note.nv.cuinfo           --------------------------
	.section	.note.nv.cuinfo,"",@"SHT_NOTE"
	.sectionflags	@"SHF_NOTE_NV_CUINFO"
        /*0018*/ 	.short	0x0002
        /*001a*/ 	.short	0x005a
        /*001c*/ 	.short	0x0082
	.zero		2


//--------------------- .nv.info                  --------------------------
	.section	.nv.info,"",@"SHT_CUDA_INFO"
	.align	4


	//----- nvinfo : EIATTR_REGCOUNT
	.align		4
        /*0000*/ 	.byte	0x04, 0x2f
        /*0002*/ 	.short	(.L_38 - .L_37)
	.align		4
.L_37:
        /*0004*/ 	.word	index@(_ZN2at6native28rrelu_with_noise_cuda_kernelIdLi2EZNS0_28_rrelu_with_noise_cuda_trainIdEEvRNS_6TensorERKS3_S4_RKN3c106ScalarESA_St8optionalINS_9GeneratorEEEUlP24curandStatePhilox4_32_10E_EEviNS_15PhiloxCudaStateEPT_PKSI_SJ_ddRKT1_)
        /*0008*/ 	.word	0x0000003c


	//----- nvinfo : EIATTR_FRAME_SIZE
	.align		4
.L_38:
        /*000c*/ 	.byte	0x04, 0x11
        /*000e*/ 	.short	(.L_40 - .L_39)
	.align		4
.L_39:
        /*0010*/ 	.word	index@(_ZN2at6native28rrelu_with_noise_cuda_kernelIdLi2EZNS0_28_rrelu_with_noise_cuda_trainIdEEvRNS_6TensorERKS3_S4_RKN3c106ScalarESA_St8optionalINS_9GeneratorEEEUlP24curandStatePhilox4_32_10E_EEviNS_15PhiloxCudaStateEPT_PKSI_SJ_ddRKT1_)
        /*0014*/ 	.word	0x00000000


	//----- nvinfo : EIATTR_REGCOUNT
	.align		4
.L_40:
        /*0018*/ 	.byte	0x04, 0x2f
        /*001a*/ 	.short	(.L_42 - .L_41)
	.align		4
.L_41:
        /*001c*/ 	.word	index@(_ZN2at6native28rrelu_with_noise_cuda_kernelIdLi4EZNS0_28_rrelu_with_noise_cuda_trainIdEEvRNS_6TensorERKS3_S4_RKN3c106ScalarESA_St8optionalINS_9GeneratorEEEUlP24curandStatePhilox4_32_10E0_EEviNS_15PhiloxCudaStateEPT_PKSI_SJ_ddRKT1_)
        /*0020*/ 	.word	0x00000040


	//----- nvinfo : EIATTR_FRAME_SIZE
	.align		4
.L_42:
        /*0024*/ 	.byte	0x04, 0x11
        /*0026*/ 	.short	(.L_44 - .L_43)
	.align		4
.L_43:
        /*0028*/ 	.word	index@(_ZN2at6native28rrelu_with_noise_cuda_kernelIdLi4EZNS0_28_rrelu_with_noise_cuda_trainIdEEvRNS_6TensorERKS3_S4_RKN3c106ScalarESA_St8optionalINS_9GeneratorEEEUlP24curandStatePhilox4_32_10E0_EEviNS_15PhiloxCudaStateEPT_PKSI_SJ_ddRKT1_)
        /*002c*/ 	.word	0x00000000


	//----- nvinfo : EIATTR_REGCOUNT
	.align		4
.L_44:
        /*0030*/ 	.byte	0x04, 0x2f
        /*0032*/ 	.short	(.L_46 - .L_45)
	.align		4
.L_45:
        /*0034*/ 	.word	index@(_ZN2at6native28rrelu_with_noise_cuda_kernelIfLi2EZNS0_28_rrelu_with_noise_cuda_trainIfEEvRNS_6TensorERKS3_S4_RKN3c106ScalarESA_St8optionalINS_9GeneratorEEEUlP24curandStatePhilox4_32_10E_EEviNS_15PhiloxCudaStateEPT_PKSI_SJ_ddRKT1_)
        /*0038*/ 	.word	0x00000038


	//----- nvinfo : EIATTR_FRAME_SIZE
	.align		4
.L_46:
        /*003c*/ 	.byte	0x04, 0x11
        /*003e*/ 	.short	(.L_48 - .L_47)
	.align		4
.L_47:
        /*0040*/ 	.word	index@(_ZN2at6native28rrelu_with_noise_cuda_kernelIfLi2EZNS0_28_rrelu_with_noise_cuda_trainIfEEvRNS_6TensorERKS3_S4_RKN3c106ScalarESA_St8optionalINS_9GeneratorEEEUlP24curandStatePhilox4_32_10E_EEviNS_15PhiloxCudaStateEPT_PKSI_SJ_ddRKT1_)
        /*0044*/ 	.word	0x00000000


	//----- nvinfo : EIATTR_REGCOUNT
	.align		4
.L_48:
        /*0048*/ 	.byte	0x04, 0x2f
        /*004a*/ 	.short	(.L_50 - .L_49)
	.align		4
.L_49:
        /*004c*/ 	.word	index@(_ZN2at6native28rrelu_with_noise_cuda_kernelIfLi4EZNS0_28_rrelu_with_noise_cuda_trainIfEEvRNS_6TensorERKS3_S4_RKN3c106ScalarESA_St8optionalINS_9GeneratorEEEUlP24curandStatePhilox4_32_10E0_EEviNS_15PhiloxCudaStateEPT_PKSI_SJ_ddRKT1_)
        /*0050*/ 	.word	0x00000038


	//----- nvinfo : EIATTR_FRAME_SIZE
	.align		4
.L_50:
        /*0054*/ 	.byte	0x04, 0x11
        /*0056*/ 	.short	(.L_52 - .L_51)
	.align		4
.L_51:
        /*0058*/ 	.word	index@(_ZN2at6native28rrelu_with_noise_cuda_kernelIfLi4EZNS0_28_rrelu_with_noise_cuda_trainIfEEvRNS_6TensorERKS3_S4_RKN3c106ScalarESA_St8optionalINS_9GeneratorEEEUlP24curandStatePhilox4_32_10E0_EEviNS_15PhiloxCudaStateEPT_PKSI_SJ_ddRKT1_)
        /*005c*/ 	.word	0x00000000


	//----- nvinfo : EIATTR_REGCOUNT
	.align		4
.L_52:
        /*0060*/ 	.byte	0x04, 0x2f
        /*0062*/ 	.short	(.L_54 - .L_53)
	.align		4
.L_53:
        /*0064*/ 	.word	index@(_ZN2at6native28rrelu_with_noise_cuda_kernelIN3c104HalfELi2EZNS0_28_rrelu_with_noise_cuda_trainIS3_EEvRNS_6TensorERKS5_S6_RKNS2_6ScalarESB_St8optionalINS_9GeneratorEEEUlP24curandStatePhilox4_32_10E_EEviNS_15PhiloxCudaStateEPT_PKSJ_SK_ddRKT1_)
        /*0068*/ 	.word	0x00000036


	//----- nvinfo : EIATTR_FRAME_SIZE
	.align		4
.L_54:
        /*006c*/ 	.byte	0x04, 0x11
        /*006e*/ 	.short	(.L_56 - .L_55)
	.align		4
.L_55:
        /*0070*/ 	.word	index@(_ZN2at6native28rrelu_with_noise_cuda_kernelIN3c104HalfELi2EZNS0_28_rrelu_with_noise_cuda_trainIS3_EEvRNS_6TensorERKS5_S6_RKNS2_6ScalarESB_St8optionalINS_9GeneratorEEEUlP24curandStatePhilox4_32_10E_EEviNS_15PhiloxCudaStateEPT_PKSJ_SK_ddRKT1_)
        /*0074*/ 	.word	0x00000000


	//----- nvinfo : EIATTR_REGCOUNT
	.align		4
.L_56:
        /*0078*/ 	.byte	0x04, 0x2f
        /*007a*/ 	.short	(.L_58 - .L_57)
	.align		4
.L_57:
        /*007c*/ 	.word	index@(_ZN2at6native28rrelu_with_noise_cuda_kernelIN3c104HalfELi4EZNS0_28_rrelu_with_noise_cuda_trainIS3_EEvRNS_6TensorERKS5_S6_RKNS2_6ScalarESB_St8optionalINS_9GeneratorEEEUlP24curandStatePhilox4_32_10E0_EEviNS_15PhiloxCudaStateEPT_PKSJ_SK_ddRKT1_)
        /*0080*/ 	.word	0x00000038


	//----- nvinfo : EIATTR_FRAME_SIZE
	.align		4
.L_58:
        /*0084*/ 	.byte	0x04, 0x11
        /*0086*/ 	.short	(.L_60 - .L_59)
	.align		4
.L_59:
        /*0088*/ 	.word	index@(_ZN2at6native28rrelu_with_noise_cuda_kernelIN3c104HalfELi4EZNS0_28_rrelu_with_noise_cuda_trainIS3_EEvRNS_6TensorERKS5_S6_RKNS2_6ScalarESB_St8optionalINS_9GeneratorEEEUlP24curandStatePhilox4_32_10E0_EEviNS_15PhiloxCudaStateEPT_PKSJ_SK_ddRKT1_)
        /*008c*/ 	.word	0x00000000


	//----- nvinfo : EIATTR_REGCOUNT
	.align		4
.L_60:
        /*0090*/ 	.byte	0x04, 0x2f
        /*0092*/ 	.short	(.L_62 - .L_61)
	.align		4
.L_61:
        /*0094*/ 	.word	index@(_ZN2at6native28rrelu_with_noise_cuda_kernelIN3c108BFloat16ELi2EZNS0_28_rrelu_with_noise_cuda_trainIS3_EEvRNS_6TensorERKS5_S6_RKNS2_6ScalarESB_St8optionalINS_9GeneratorEEEUlP24curandStatePhilox4_32_10E_EEviNS_15PhiloxCudaStateEPT_PKSJ_SK_ddRKT1_)
        /*0098*/ 	.word	0x00000038


	//----- nvinfo : EIATTR_FRAME_SIZE
	.align		4
.L_62:
        /*009c*/ 	.byte	0x04, 0x11
        /*009e*/ 	.short	(.L_64 - .L_63)
	.align		4
.L_63:
        /*00a0*/ 	.word	index@(_ZN2at6native28rrelu_with_noise_cuda_kernelIN3c108BFloat16ELi2EZNS0_28_rrelu_with_noise_cuda_trainIS3_EEvRNS_6TensorERKS5_S6_RKNS2_6ScalarESB_St8optionalINS_9GeneratorEEEUlP24curandStatePhilox4_32_10E_EEviNS_15PhiloxCudaStateEPT_PKSJ_SK_ddRKT1_)
        /*00a4*/ 	.word	0x00000000


	//----- nvinfo : EIATTR_REGCOUNT
	.align		4
.L_64:
        /*00a8*/ 	.byte	0x04, 0x2f
        /*00aa*/ 	.short	(.L_66 - .L_65)
	.align		4
.L_65:
        /*00ac*/ 	.word	index@(_ZN2at6native28rrelu_with_noise_cuda_kernelIN3c108BFloat16ELi4EZNS0_28_rrelu_with_noise_cuda_trainIS3_EEvRNS_6TensorERKS5_S6_RKNS2_6ScalarESB_St8optionalINS_9GeneratorEEEUlP24curandStatePhilox4_32_10E0_EEviNS_15PhiloxCudaStateEPT_PKSJ_SK_ddRKT1_)
        /*00b0*/ 	.word	0x00000038


	//----- nvinfo : EIATTR_FRAME_SIZE
	.align		4
.L_66:
        /*00b4*/ 	.byte	0x04, 0x11
        /*00b6*/ 	.short	(.L_68 - .L_67)
	.align		4
.L_67:
        /*00b8*/ 	.word	index@(_ZN2at6native28rrelu_with_noise_cuda_kernelIN3c108BFloat16ELi4EZNS0_28_rrelu_with_noise_cuda_trainIS3_EEvRNS_6TensorERKS5_S6_RKNS2_6ScalarESB_St8optionalINS_9GeneratorEEEUlP24curandStatePhilox4_32_10E0_EEviNS_15PhiloxCudaStateEPT_PKSJ_SK_ddRKT1_)
        /*00bc*/ 	.word	0x00000000


	//----- nvinfo : EIATTR_MIN_STACK_SIZE
	.align		4
.L_68:
        /*00c0*/ 	.byte	0x04, 0x12
        /*00c2*/ 	.short	(.L_70 - .L_69)
	.align		4
.L_69:
        /*00c4*/ 	.word	index@(_ZN2at6native28rrelu_with_noise_cuda_kernelIN3c108BFloat16ELi4EZNS0_28_rrelu_with_noise_cuda_trainIS3_EEvRNS_6TensorERKS5_S6_RKNS2_6ScalarESB_St8optionalINS_9GeneratorEEEUlP24curandStatePhilox4_32_10E0_EEviNS_15PhiloxCudaStateEPT_PKSJ_SK_ddRKT1_)
        /*00c8*/ 	.word	0x00000000


	//----- nvinfo : EIATTR_MIN_STACK_SIZE
	.align		4
.L_70:
        /*00cc*/ 	.byte	0x04, 0x12
        /*00ce*/ 	.short	(.L_72 - .L_71)
	.align		4
.L_71:
        /*00d0*/ 	.word	index@(_ZN2at6native28rrelu_with_noise_cuda_kernelIN3c108BFloat16ELi2EZNS0_28_rrelu_with_noise_cuda_trainIS3_EEvRNS_6TensorERKS5_S6_RKNS2_6ScalarESB_St8optionalINS_9GeneratorEEEUlP24curandStatePhilox4_32_10E_EEviNS_15PhiloxCudaStateEPT_PKSJ_SK_ddRKT1_)
        /*00d4*/ 	.word	0x00000000


	//----- nvinfo : EIATTR_MIN_STACK_SIZE
	.align		4
.L_72:
        /*00d8*/ 	.byte	0x04, 0x12
        /*00da*/ 	.short	(.L_74 - .L_73)
	.align		4
.L_73:
        /*00dc*/ 	.word	index@(_ZN2at6native28rrelu_with_noise_cuda_kernelIN3c104HalfELi4EZNS0_28_rrelu_with_noise_cuda_trainIS3_EEvRNS_6TensorERKS5_S6_RKNS2_6ScalarESB_St8optionalINS_9GeneratorEEEUlP24curandStatePhilox4_32_10E0_EEviNS_15PhiloxCudaStateEPT_PKSJ_SK_ddRKT1_)
        /*00e0*/ 	.word	0x00000000


	//----- nvinfo : EIATTR_MIN_STACK_SIZE
	.align		4
.L_74:
        /*00e4*/ 	.byte	0x04, 0x12
        /*00e6*/ 	.short	(.L_76 - .L_75)
	.align		4
.L_75:
        /*00e8*/ 	.word	index@(_ZN2at6native28rrelu_with_noise_cuda_kernelIN3c104HalfELi2EZNS0_28_rrelu_with_noise_cuda_trainIS3_EEvRNS_6TensorERKS5_S6_RKNS2_6ScalarESB_St8optionalINS_9GeneratorEEEUlP24curandStatePhilox4_32_10E_EEviNS_15PhiloxCudaStateEPT_PKSJ_SK_ddRKT1_)
        /*00ec*/ 	.word	0x00000000


	//----- nvinfo : EIATTR_MIN_STACK_SIZE
	.align		4
.L_76:
        /*00f0*/ 	.byte	0x04, 0x12
        /*00f2*/ 	.short	(.L_78 - .L_77)
	.align		4
.L_77:
        /*00f4*/ 	.word	index@(_ZN2at6native28rrelu_with_noise_cuda_kernelIfLi4EZNS0_28_rrelu_with_noise_cuda_trainIfEEvRNS_6TensorERKS3_S4_RKN3c106ScalarESA_St8optionalINS_9GeneratorEEEUlP24curandStatePhilox4_32_10E0_EEviNS_15PhiloxCudaStateEPT_PKSI_SJ_ddRKT1_)
        /*00f8*/ 	.word	0x00000000


	//----- nvinfo : EIATTR_MIN_STACK_SIZE
	.align		4
.L_78:
        /*00fc*/ 	.byte	0x04, 0x12
        /*00fe*/ 	.short	(.L_80 - .L_79)
	.align		4
.L_79:
        /*0100*/ 	.word	index@(_ZN2at6native28rrelu_with_noise_cuda_kernelIfLi2EZNS0_28_rrelu_with_noise_cuda_trainIfEEvRNS_6TensorERKS3_S4_RKN3c106ScalarESA_St8optionalINS_9GeneratorEEEUlP24curandStatePhilox4_32_10E_EEviNS_15PhiloxCudaStateEPT_PKSI_SJ_ddRKT1_)
        /*0104*/ 	.word	0x00000000


	//----- nvinfo : EIATTR_MIN_STACK_SIZE
	.align		4
.L_80:
        /*0108*/ 	.byte	0x04, 0x12
        /*010a*/ 	.short	(.L_82 - .L_81)
	.align		4
.L_81:
        /*010c*/ 	.word	index@(_ZN2at6native28rrelu_with_noise_cuda_kernelIdLi4EZNS0_28_rrelu_with_noise_cuda_trainIdEEvRNS_6TensorERKS3_S4_RKN3c106ScalarESA_St8optionalINS_9GeneratorEEEUlP24curandStatePhilox4_32_10E0_EEviNS_15PhiloxCudaStateEPT_PKSI_SJ_ddRKT1_)
        /*0110*/ 	.word	0x00000000


	//----- nvinfo : EIATTR_MIN_STACK_SIZE
	.align		4
.L_82:
        /*0114*/ 	.byte	0x04, 0x12
        /*0116*/ 	.short	(.L_84 - .L_83)
	.align		4
.L_83:
        /*0118*/ 	.word	index@(_ZN2at6native28rrelu_with_noise_cuda_kernelIdLi2EZNS0_28_rrelu_with_noise_cuda_trainIdEEvRNS_6TensorERKS3_S4_RKN3c106ScalarESA_St8optionalINS_9GeneratorEEEUlP24curandStatePhilox4_32_10E_EEviNS_15PhiloxCudaStateEPT_PKSI_SJ_ddRKT1_)
        /*011c*/ 	.word	0x00000000
.L_84:


//--------------------- .nv.compat                --------------------------
	.section	.nv.compat,"",@"SHT_CUDA_COMPAT_INFO"
	.align	4
        /*0000*/ 	.byte	0x02, 0x09, 0x00, 0x00, 0x02, 0x02, 0x01, 0x00, 0x02, 0x05, 0x05, 0x00, 0x03, 0x07, 0x01, 0x01
        /*0010*/ 	.byte	0x02, 0x03, 0x00, 0x00, 0x02, 0x06, 0x01, 0x00, 0x04, 0x0b, 0x08, 0x00, 0x00, 0x00, 0x00, 0x00
        /*0020*/ 	.byte	0x00, 0x00, 0x00, 0x00


//--------------------- .nv.info._ZN2at6native28rrelu_with_noise_cuda_kernelIN3c108BFloat16ELi4EZNS0_28_rrelu_with_noise_cuda_trainIS3_EEvRNS_6TensorERKS5_S6_RKNS2_6ScalarESB_St8optionalINS_9GeneratorEEEUlP24curandStatePhilox4_32_10E0_EEviNS_15PhiloxCudaStateEPT_PKSJ_SK_ddRKT1_ --------------------------
	.section	.nv.info._ZN2at6native28rrelu_with_noise_cuda_kernelIN3c108BFloat16ELi4EZNS0_28_rrelu_with_noise_cuda_trainIS3_EEvRNS_6TensorERKS5_S6_RKNS2_6ScalarESB_St8optionalINS_9GeneratorEEEUlP24curandStatePhilox4_32_10E0_EEviNS_15PhiloxCudaStateEPT_PKSJ_SK_ddRKT1_,"",@"SHT_CUDA_INFO"
	.sectionflags	@""
	.align	4


	//----- nvinfo : EIATTR_CUDA_API_VERSION
	.align		4
        /*0000*/ 	.byte	0x04, 0x37
        /*0002*/ 	.short	(.L_86 - .L_85)
.L_85:
        /*0004*/ 	.word	0x00000082


	//----- nvinfo : EIATTR_KPARAM_INFO
	.align		4
.L_86:
        /*0008*/ 	.byte	0x04, 0x17
        /*000a*/ 	.short	(.L_88 - .L_87)
.L_87:
        /*000c*/ 	.word	0x00000000
        /*0010*/ 	.short	0x0007
        /*0012*/ 	.short	0x0048
        /*0014*/ 	.byte	0x00, 0xf0, 0x21, 0x00


	//----- nvinfo : EIATTR_KPARAM_INFO
	.align		4
.L_88:
        /*0018*/ 	.byte	0x04, 0x17
        /*001a*/ 	.short	(.L_90 - .L_89)
.L_89:
        /*001c*/ 	.word	0x00000000
        /*0020*/ 	.short	0x0006
        /*0022*/ 	.short	0x0040
        /*0024*/ 	.byte	0x00, 0xf0, 0x21, 0x00


	//----- nvinfo : EIATTR_KPARAM_INFO
	.align		4
.L_90:
        /*0028*/ 	.byte	0x04, 0x17
        /*002a*/ 	.short	(.L_92 - .L_91)
.L_91:
        /*002c*/ 	.word	0x00000000
        /*0030*/ 	.short	0x0005
        /*0032*/ 	.short	0x0038
        /*0034*/ 	.byte	0x00, 0xf0, 0x21, 0x00


	//----- nvinfo : EIATTR_KPARAM_INFO
	.align		4
.L_92:
        /*0038*/ 	.byte	0x04, 0x17
        /*003a*/ 	.short	(.L_94 - .L_93)
.L_93:
        /*003c*/ 	.word	0x00000000
        /*0040*/ 	.short	0x0004
        /*0042*/ 	.short	0x0030
        /*0044*/ 	.byte	0x00, 0xf0, 0x21, 0x00


	//----- nvinfo : EIATTR_KPARAM_INFO
	.align		4
.L_94:
        /*0048*/ 	.byte	0x04, 0x17
        /*004a*/ 	.short	(.L_96 - .L_95)
.L_95:
        /*004c*/ 	.word	0x00000000
        /*0050*/ 	.short	0x0003
        /*0052*/ 	.short	0x0028
        /*0054*/ 	.byte	0x00, 0xf0, 0x21, 0x00


	//----- nvinfo : EIATTR_KPARAM_INFO
	.align		4
.L_96:
        /*0058*/ 	.byte	0x04, 0x17
        /*005a*/ 	.short	(.L_98 - .L_97)
.L_97:
        /*005c*/ 	.word	0x00000000
        /*0060*/ 	.short	0x0002
        /*0062*/ 	.short	0x0020
        /*0064*/ 	.byte	0x00, 0xf0, 0x21, 0x00


	//----- nvinfo : EIATTR_KPARAM_INFO
	.align		4
.L_98:
        /*0068*/ 	.byte	0x04, 0x17
        /*006a*/ 	.short	(.L_100 - .L_99)
.L_99:
        /*006c*/ 	.word	0x00000000
        /*0070*/ 	.short	0x0001
        /*0072*/ 	.short	0x0008
        /*0074*/ 	.byte	0x00, 0xf0, 0x61, 0x00


	//----- nvinfo : EIATTR_KPARAM_INFO
	.align		4
.L_100:
        /*0078*/ 	.byte	0x04, 0x17
        /*007a*/ 	.short	(.L_102 - .L_101)
.L_101:
        /*007c*/ 	.word	0x00000000
        /*0080*/ 	.short	0x0000
        /*0082*/ 	.short	0x0000
        /*0084*/ 	.byte	0x00, 0xf0, 0x11, 0x00


	//----- nvinfo : EIATTR_SPARSE_MMA_MASK
	.align		4
.L_102:
        /*0088*/ 	.byte	0x03, 0x50
        /*008a*/ 	.short	0x0000


	//----- nvinfo : EIATTR_MAXREG_COUNT
	.align		4
        /*008c*/ 	.byte	0x03, 0x1b
        /*008e*/ 	.short	0x0040


	//----- nvinfo : EIATTR_NUM_BARRIERS
	.align		4
        /*0090*/ 	.byte	0x02, 0x4c
        /*0092*/ 	.byte	0x01
	.zero		1


	//----- nvinfo : EIATTR_MERCURY_ISA_VERSION
	.align		4
        /*0094*/ 	.byte	0x03, 0x5f
        /*0096*/ 	.short	0x0101


	//----- nvinfo : EIATTR_EXIT_INSTR_OFFSETS
	.align		4
        /*0098*/ 	.byte	0x04, 0x1c
        /*009a*/ 	.short	(.L_104 - .L_103)


	//   ....[0]....
.L_103:
        /*009c*/ 	.word	0x00000690


	//   ....[1]....
        /*00a0*/ 	.word	0x00001600


	//----- nvinfo : EIATTR_MAX_THREADS
	.align		4
.L_104:
        /*00a4*/ 	.byte	0x04, 0x05
        /*00a6*/ 	.short	(.L_106 - .L_105)
.L_105:
        /*00a8*/ 	.word	0x00000100
        /*00ac*/ 	.word	0x00000001
        /*00b0*/ 	.word	0x00000001


	//----- nvinfo : EIATTR_CRS_STACK_SIZE
	.align		4
.L_106:
        /*00b4*/ 	.byte	0x04, 0x1e
        /*00b6*/ 	.short	(.L_108 - .L_107)
.L_107:
        /*00b8*/ 	.word	0x00000000


	//----- nvinfo : EIATTR_CBANK_PARAM_SIZE
	.align		4
.L_108:
        /*00bc*/ 	.byte	0x03, 0x19
        /*00be*/ 	.short	0x0050


	//----- nvinfo : EIATTR_PARAM_CBANK
	.align		4
        /*00c0*/ 	.byte	0x04, 0x0a
        /*00c2*/ 	.short	(.L_110 - .L_109)
	.align		4
.L_109:
        /*00c4*/ 	.word	index@(.nv.constant0._ZN2at6native28rrelu_with_noise_cuda_kernelIN3c108BFloat16ELi4EZNS0_28_rrelu_with_noise_cuda_trainIS3_EEvRNS_6TensorERKS5_S6_RKNS2_6ScalarESB_St8optionalINS_9GeneratorEEEUlP24curandStatePhilox4_32_10E0_EEviNS_15PhiloxCudaStateEPT_PKSJ_SK_ddRKT1_)
        /*00c8*/ 	.short	0x0210
        /*00ca*/ 	.short	0x0050


	//----- nvinfo : EIATTR_SW_WAR
	.align		4
.L_110:
        /*00cc*/ 	.byte	0x04, 0x36
        /*00ce*/ 	.short	(.L_112 - .L_111)
.L_111:
        /*00d0*/ 	.word	0x00000008
.L_112:


//--------------------- .nv.info._ZN2at6native28rrelu_with_noise_cuda_kernelIN3c108BFloat16ELi2EZNS0_28_rrelu_with_noise_cuda_trainIS3_EEvRNS_6TensorERKS5_S6_RKNS2_6ScalarESB_St8optionalINS_9GeneratorEEEUlP24curandStatePhilox4_32_10E_EEviNS_15PhiloxCudaStateEPT_PKSJ_SK_ddRKT1_ --------------------------
	.section	.nv.info._ZN2at6native28rrelu_with_noise_cuda_kernelIN3c108BFloat16ELi2EZNS0_28_rrelu_with_noise_cuda_trainIS3_EEvRNS_6TensorERKS5_S6_RKNS2_6ScalarESB_St8optionalINS_9GeneratorEEEUlP24curandStatePhilox4_32_10E_EEviNS_15PhiloxCudaStateEPT_PKSJ_SK_ddRKT1_,"",@"SHT_CUDA_INFO"
	.sectionflags	@""
	.align	4


	//----- nvinfo : EIATTR_CUDA_API_VERSION
	.align		4
        /*0000*/ 	.byte	0x04, 0x37
        /*0002*/ 	.short	(.L_114 - .L_113)
.L_113:
        /*0004*/ 	.word	0x00000082


	//----- nvinfo : EIATTR_KPARAM_INFO
	.align		4
.L_114:
        /*0008*/ 	.byte	0x04, 0x17
        /*000a*/ 	.short	(.L_116 - .L_115)
.L_115:
        /*000c*/ 	.word	0x00000000
        /*0010*/ 	.short	0x0007
        /*0012*/ 	.short	0x0048
        /*0014*/ 	.byte	0x00, 0xf0, 0x21, 0x00


	//----- nvinfo : EIATTR_KPARAM_INFO
	.align		4
.L_116:
        /*0018*/ 	.byte	0x04, 0x17
        /*001a*/ 	.short	(.L_118 - .L_117)
.L_117:
        /*001c*/ 	.word	0x00000000
        /*0020*/ 	.short	0x0006
        /*0022*/ 	.short	0x0040
        /*0024*/ 	.byte	0x00, 0xf0, 0x21, 0x00


	//----- nvinfo : EIATTR_KPARAM_INFO
	.align		4
.L_118:
        /*0028*/ 	.byte	0x04, 0x17
        /*002a*/ 	.short	(.L_120 - .L_119)
.L_119:
        /*002c*/ 	.word	0x00000000
        /*0030*/ 	.short	0x0005
        /*0032*/ 	.short	0x0038
        /*0034*/ 	.byte	0x00, 0xf0, 0x21, 0x00


	//----- nvinfo : EIATTR_KPARAM_INFO
	.align		4
.L_120:
        /*0038*/ 	.byte	0x04, 0x17
        /*003a*/ 	.short	(.L_122 - .L_121)
.L_121:
        /*003c*/ 	.word	0x00000000
        /*0040*/ 	.short	0x0004
        /*0042*/ 	.short	0x0030
        /*0044*/ 	.byte	0x00, 0xf0, 0x21, 0x00


	//----- nvinfo : EIATTR_KPARAM_INFO
	.align		4
.L_122:
        /*0048*/ 	.byte	0x04, 0x17
        /*004a*/ 	.short	(.L_124 - .L_123)
.L_123:
        /*004c*/ 	.word	0x00000000
        /*0050*/ 	.short	0x0003
        /*0052*/ 	.short	0x0028
        /*0054*/ 	.byte	0x00, 0xf0, 0x21, 0x00


	//----- nvinfo : EIATTR_KPARAM_INFO
	.align		4
.L_124:
        /*0058*/ 	.byte	0x04, 0x17
        /*005a*/ 	.short	(.L_126 - .L_125)
.L_125:
        /*005c*/ 	.word	0x00000000
        /*0060*/ 	.short	0x0002
        /*0062*/ 	.short	0x0020
        /*0064*/ 	.byte	0x00, 0xf0, 0x21, 0x00


	//----- nvinfo : EIATTR_KPARAM_INFO
	.align		4
.L_126:
        /*0068*/ 	.byte	0x04, 0x17
        /*006a*/ 	.short	(.L_128 - .L_127)
.L_127:
        /*006c*/ 	.word	0x00000000
        /*0070*/ 	.short	0x0001
        /*0072*/ 	.short	0x0008
        /*0074*/ 	.byte	0x00, 0xf0, 0x61, 0x00


	//----- nvinfo : EIATTR_KPARAM_INFO
	.align		4
.L_128:
        /*0078*/ 	.byte	0x04, 0x17
        /*007a*/ 	.short	(.L_130 - .L_129)
.L_129:
        /*007c*/ 	.word	0x00000000
        /*0080*/ 	.short	0x0000
        /*0082*/ 	.short	0x0000
        /*0084*/ 	.byte	0x00, 0xf0, 0x11, 0x00


	//----- nvinfo : EIATTR_SPARSE_MMA_MASK
	.align		4
.L_130:
        /*0088*/ 	.byte	0x03, 0x50
        /*008a*/ 	.short	0x0000


	//----- nvinfo : EIATTR_MAXREG_COUNT
	.align		4
        /*008c*/ 	.byte	0x03, 0x1b
        /*008e*/ 	.short	0x0040


	//----- nvinfo : EIATTR_NUM_BARRIERS
	.align		4
        /*0090*/ 	.byte	0x02, 0x4c
        /*0092*/ 	.byte	0x01
	.zero		1


	//----- nvinfo : EIATTR_MERCURY_ISA_VERSION
	.align		4
        /*0094*/ 	.byte	0x03, 0x5f
        /*0096*/ 	.short	0x0101


	//----- nvinfo : EIATTR_EXIT_INSTR_OFFSETS
	.align		4
        /*0098*/ 	.byte	0x04, 0x1c
        /*009a*/ 	.short	(.L_132 - .L_131)


	//   ....[0]....
.L_131:
        /*009c*/ 	.word	0x00000670


	//   ....[1]....
        /*00a0*/ 	.word	0x00001240


	//----- nvinfo : EIATTR_MAX_THREADS
	.align		4
.L_132:
        /*00a4*/ 	.byte	0x04, 0x05
        /*00a6*/ 	.short	(.L_134 - .L_133)
.L_133:
        /*00a8*/ 	.word	0x00000100
        /*00ac*/ 	.word	0x00000001
        /*00b0*/ 	.word	0x00000001


	//----- nvinfo : EIATTR_CRS_STACK_SIZE
	.align		4
.L_134:
        /*00b4*/ 	.byte	0x04, 0x1e
        /*00b6*/ 	.short	(.L_136 - .L_135)
.L_135:
        /*00b8*/ 	.word	0x00000000


	//----- nvinfo : EIATTR_CBANK_PARAM_SIZE
	.align		4
.L_136:
        /*00bc*/ 	.byte	0x03, 0x19
        /*00be*/ 	.short	0x0050


	//----- nvinfo : EIATTR_PARAM_CBANK
	.align		4
        /*00c0*/ 	.byte	0x04, 0x0a
        /*00c2*/ 	.short	(.L_138 - .L_137)
	.align		4
.L_137:
        /*00c4*/ 	.word	index@(.nv.constant0._ZN2at6native28rrelu_with_noise_cuda_kernelIN3c108BFloat16ELi2EZNS0_28_rrelu_with_noise_cuda_trainIS3_EEvRNS_6TensorERKS5_S6_RKNS2_6ScalarESB_St8optionalINS_9GeneratorEEEUlP24curandStatePhilox4_32_10E_EEviNS_15PhiloxCudaStateEPT_PKSJ_SK_ddRKT1_)
        /*00c8*/ 	.short	0x0210
        /*00ca*/ 	.short	0x0050


	//----- nvinfo : EIATTR_SW_WAR
	.align		4
.L_138:
        /*00cc*/ 	.byte	0x04, 0x36
        /*00ce*/ 	.short	(.L_140 - .L_139)
.L_139:
        /*00d0*/ 	.word	0x00000008
.L_140:


//--------------------- .nv.info._ZN2at6native28rrelu_with_noise_cuda_kernelIN3c104HalfELi4EZNS0_28_rrelu_with_noise_cuda_trainIS3_EEvRNS_6TensorERKS5_S6_RKNS2_6ScalarESB_St8optionalINS_9GeneratorEEEUlP24curandStatePhilox4_32_10E0_EEviNS_15PhiloxCudaStateEPT_PKSJ_SK_ddRKT1_ --------------------------
	.section	.nv.info._ZN2at6native28rrelu_with_noise_cuda_kernelIN3c104HalfELi4EZNS0_28_rrelu_with_noise_cuda_trainIS3_EEvRNS_6TensorERKS5_S6_RKNS2_6ScalarESB_St8optionalINS_9GeneratorEEEUlP24curandStatePhilox4_32_10E0_EEviNS_15PhiloxCudaStateEPT_PKSJ_SK_ddRKT1_,"",@"SHT_CUDA_INFO"
	.sectionflags	@""
	.align	4


	//----- nvinfo : EIATTR_CUDA_API_VERSION
	.align		4
        /*0000*/ 	.byte	0x04, 0x37
        /*0002*/ 	.short	(.L_142 - .L_141)
.L_141:
        /*0004*/ 	.word	0x00000082


	//----- nvinfo : EIATTR_KPARAM_INFO
	.align		4
.L_142:
        /*0008*/ 	.byte	0x04, 0x17
        /*000a*/ 	.short	(.L_144 - .L_143)
.L_143:
        /*000c*/ 	.word	0x00000000
        /*0010*/ 	.short	0x0007
        /*0012*/ 	.short	0x0048
        /*0014*/ 	.byte	0x00, 0xf0, 0x21, 0x00


	//----- nvinfo : EIATTR_KPARAM_INFO
	.align		4
.L_144:
        /*0018*/ 	.byte	0x04, 0x17
        /*001a*/ 	.short	(.L_146 - .L_145)
.L_145:
        /*001c*/ 	.word	0x00000000
        /*0020*/ 	.short	0x0006
        /*0022*/ 	.short	0x0040
        /*0024*/ 	.byte	0x00, 0xf0, 0x21, 0x00


	//----- nvinfo : EIATTR_KPARAM_INFO
	.align		4
.L_146:
        /*0028*/ 	.byte	0x04, 0x17
        /*002a*/ 	.short	(.L_148 - .L_147)
.L_147:
        /*002c*/ 	.word	0x00000000
        /*0030*/ 	.short	0x0005
        /*0032*/ 	.short	0x0038
        /*0034*/ 	.byte	0x00, 0xf0, 0x21, 0x00


	//----- nvinfo : EIATTR_KPARAM_INFO
	.align		4
.L_148:
        /*0038*/ 	.byte	0x04, 0x17
        /*003a*/ 	.short	(.L_150 - .L_149)
.L_149:
        /*003c*/ 	.word	0x00000000
        /*0040*/ 	.short	0x0004
        /*0042*/ 	.short	0x0030
        /*0044*/ 	.byte	0x00, 0xf0, 0x21, 0x00


	//----- nvinfo : EIATTR_KPARAM_INFO
	.align		4
.L_150:
        /*0048*/ 	.byte	0x04, 0x17
        /*004a*/ 	.short	(.L_152 - .L_151)
.L_151:
        /*004c*/ 	.word	0x00000000
        /*0050*/ 	.short	0x0003
        /*0052*/ 	.short	0x0028
        /*0054*/ 	.byte	0x00, 0xf0, 0x21, 0x00


	//----- nvinfo : EIATTR_KPARAM_INFO
	.align		4
.L_152:
        /*0058*/ 	.byte	0x04, 0x17
        /*005a*/ 	.short	(.L_154 - .L_153)
.L_153:
        /*005c*/ 	.word	0x00000000
        /*0060*/ 	.short	0x0002
        /*0062*/ 	.short	0x0020
        /*0064*/ 	.byte	0x00, 0xf0, 0x21, 0x00


	//----- nvinfo : EIATTR_KPARAM_INFO
	.align		4
.L_154:
        /*0068*/ 	.byte	0x04, 0x17
        /*006a*/ 	.short	(.L_156 - .L_155)
.L_155:
        /*006c*/ 	.word	0x00000000
        /*0070*/ 	.short	0x0001
        /*0072*/ 	.short	0x0008
        /*0074*/ 	.byte	0x00, 0xf0, 0x61, 0x00


	//----- nvinfo : EIATTR_KPARAM_INFO
	.align		4
.L_156:
        /*0078*/ 	.byte	0x04, 0x17
        /*007a*/ 	.short	(.L_158 - .L_157)
.L_157:
        /*007c*/ 	.word	0x00000000
        /*0080*/ 	.short	0x0000
        /*0082*/ 	.short	0x0000
        /*0084*/ 	.byte	0x00, 0xf0, 0x11, 0x00


	//----- nvinfo : EIATTR_SPARSE_MMA_MASK
	.align		4
.L_158:
        /*0088*/ 	.byte	0x03, 0x50
        /*008a*/ 	.short	0x0000


	//----- nvinfo : EIATTR_MAXREG_COUNT
	.align		4
        /*008c*/ 	.byte	0x03, 0x1b
        /*008e*/ 	.short	0x0040


	//----- nvinfo : EIATTR_NUM_BARRIERS
	.align		4
        /*0090*/ 	.byte	0x02, 0x4c
        /*0092*/ 	.byte	0x01
	.zero		1


	//----- nvinfo : EIATTR_MERCURY_ISA_VERSION
	.align		4
        /*0094*/ 	.byte	0x03, 0x5f
        /*0096*/ 	.short	0x0101


	//----- nvinfo : EIATTR_EXIT_INSTR_OFFSETS
	.align		4
        /*0098*/ 	.byte	0x04, 0x1c
        /*009a*/ 	.short	(.L_160 - .L_159)


	//   ....[0]....
.L_159:
        /*009c*/ 	.word	0x00000690


	//   ....[1]....
        /*00a0*/ 	.word	0x00001600


	//----- nvinfo : EIATTR_MAX_THREADS
	.align		4
.L_160:
        /*00a4*/ 	.byte	0x04, 0x05
        /*00a6*/ 	.short	(.L_162 - .L_161)
.L_161:
        /*00a8*/ 	.word	0x00000100
        /*00ac*/ 	.word	0x00000001
        /*00b0*/ 	.word	0x00000001


	//----- nvinfo : EIATTR_CRS_STACK_SIZE
	.align		4
.L_162:
        /*00b4*/ 	.byte	0x04, 0x1e
        /*00b6*/ 	.short	(.L_164 - .L_163)
.L_163:
        /*00b8*/ 	.word	0x00000000


	//----- nvinfo : EIATTR_CBANK_PARAM_SIZE
	.align		4
.L_164:
        /*00bc*/ 	.byte	0x03, 0x19
        /*00be*/ 	.short	0x0050


	//----- nvinfo : EIATTR_PARAM_CBANK
	.align		4
        /*00c0*/ 	.byte	0x04, 0x0a
        /*00c2*/ 	.short	(.L_166 - .L_165)
	.align		4
.L_165:
        /*00c4*/ 	.word	index@(.nv.constant0._ZN2at6native28rrelu_with_noise_cuda_kernelIN3c104HalfELi4EZNS0_28_rrelu_with_noise_cuda_trainIS3_EEvRNS_6TensorERKS5_S6_RKNS2_6ScalarESB_St8optionalINS_9GeneratorEEEUlP24curandStatePhilox4_32_10E0_EEviNS_15PhiloxCudaStateEPT_PKSJ_SK_ddRKT1_)
        /*00c8*/ 	.short	0x0210
        /*00ca*/ 	.short	0x0050


	//----- nvinfo : EIATTR_SW_WAR
	.align		4
.L_166:
        /*00cc*/ 	.byte	0x04, 0x36
        /*00ce*/ 	.short	(.L_168 - .L_167)
.L_167:
        /*00d0*/ 	.word	0x00000008
.L_168:


//--------------------- .nv.info._ZN2at6native28rrelu_with_noise_cuda_kernelIN3c104HalfELi2EZNS0_28_rrelu_with_noise_cuda_trainIS3_EEvRNS_6TensorERKS5_S6_RKNS2_6ScalarESB_St8optionalINS_9GeneratorEEEUlP24curandStatePhilox4_32_10E_EEviNS_15PhiloxCudaStateEPT_PKSJ_SK_ddRKT1_ --------------------------
	.section	.nv.info._ZN2at6native28rrelu_with_noise_cuda_kernelIN3c104HalfELi2EZNS0_28_rrelu_with_noise_cuda_trainIS3_EEvRNS_6TensorERKS5_S6_RKNS2_6ScalarESB_St8optionalINS_9GeneratorEEEUlP24curandStatePhilox4_32_10E_EEviNS_15PhiloxCudaStateEPT_PKSJ_SK_ddRKT1_,"",@"SHT_CUDA_INFO"
	.sectionflags	@""
	.align	4


	//----- nvinfo : EIATTR_CUDA_API_VERSION
	.align		4
        /*0000*/ 	.byte	0x04, 0x37
        /*0002*/ 	.short	(.L_170 - .L_169)
.L_169:
        /*0004*/ 	.word	0x00000082


	//----- nvinfo : EIATTR_KPARAM_INFO
	.align		4
.L_170:
        /*0008*/ 	.byte	0x04, 0x17
        /*000a*/ 	.short	(.L_172 - .L_171)
.L_171:
        /*000c*/ 	.word	0x00000000
        /*0010*/ 	.short	0x0007
        /*0012*/ 	.short	0x0048
        /*0014*/ 	.byte	0x00, 0xf0, 0x21, 0x00


	//----- nvinfo : EIATTR_KPARAM_INFO
	.align		4
.L_172:
        /*0018*/ 	.byte	0x04, 0x17
        /*001a*/ 	.short	(.L_174 - .L_173)
.L_173:
        /*001c*/ 	.word	0x00000000
        /*0020*/ 	.short	0x0006
        /*0022*/ 	.short	0x0040
        /*0024*/ 	.byte	0x00, 0xf0, 0x21, 0x00


	//----- nvinfo : EIATTR_KPARAM_INFO
	.align		4
.L_174:
        /*0028*/ 	.byte	0x04, 0x17
        /*002a*/ 	.short	(.L_176 - .L_175)
.L_175:
        /*002c*/ 	.word	0x00000000
        /*0030*/ 	.short	0x0005
        /*0032*/ 	.short	0x0038
        /*0034*/ 	.byte	0x00, 0xf0, 0x21, 0x00


	//----- nvinfo : EIATTR_KPARAM_INFO
	.align		4
.L_176:
        /*0038*/ 	.byte	0x04, 0x17
        /*003a*/ 	.short	(.L_178 - .L_177)
.L_177:
        /*003c*/ 	.word	0x00000000
        /*0040*/ 	.short	0x0004
        /*0042*/ 	.short	0x0030
        /*0044*/ 	.byte	0x00, 0xf0, 0x21, 0x00


	//----- nvinfo : EIATTR_KPARAM_INFO
	.align		4
.L_178:
        /*0048*/ 	.byte	0x04, 0x17
        /*004a*/ 	.short	(.L_180 - .L_179)
.L_179:
        /*004c*/ 	.word	0x00000000
        /*0050*/ 	.short	0x0003
        /*0052*/ 	.short	0x0028
        /*0054*/ 	.byte	0x00, 0xf0, 0x21, 0x00


	//----- nvinfo : EIATTR_KPARAM_INFO
	.align		4
.L_180:
        /*0058*/ 	.byte	0x04, 0x17
        /*005a*/ 	.short	(.L_182 - .L_181)
.L_181:
        /*005c*/ 	.word	0x00000000
        /*0060*/ 	.short	0x0002
        /*0062*/ 	.short	0x0020
        /*0064*/ 	.byte	0x00, 0xf0, 0x21, 0x00


	//----- nvinfo : EIATTR_KPARAM_INFO
	.align		4
.L_182:
        /*0068*/ 	.byte	0x04, 0x17
        /*006a*/ 	.short	(.L_184 - .L_183)
.L_183:
        /*006c*/ 	.word	0x00000000
        /*0070*/ 	.short	0x0001
        /*0072*/ 	.short	0x0008
        /*0074*/ 	.byte	0x00, 0xf0, 0x61, 0x00


	//----- nvinfo : EIATTR_KPARAM_INFO
	.align		4
.L_184:
        /*0078*/ 	.byte	0x04, 0x17
        /*007a*/ 	.short	(.L_186 - .L_185)
.L_185:
        /*007c*/ 	.word	0x00000000
        /*0080*/ 	.short	0x0000
        /*0082*/ 	.short	0x0000
        /*0084*/ 	.byte	0x00, 0xf0, 0x11, 0x00


	//----- nvinfo : EIATTR_SPARSE_MMA_MASK
	.align		4
.L_186:
        /*0088*/ 	.byte	0x03, 0x50
        /*008a*/ 	.short	0x0000


	//----- nvinfo : EIATTR_MAXREG_COUNT
	.align		4
        /*008c*/ 	.byte	0x03, 0x1b
        /*008e*/ 	.short	0x0040


	//----- nvinfo : EIATTR_NUM_BARRIERS
	.align		4
        /*0090*/ 	.byte	0x02, 0x4c
        /*0092*/ 	.byte	0x01
	.zero		1


	//----- nvinfo : EIATTR_MERCURY_ISA_VERSION
	.align		4
        /*0094*/ 	.byte	0x03, 0x5f
        /*0096*/ 	.short	0x0101


	//----- nvinfo : EIATTR_EXIT_INSTR_OFFSETS
	.align		4
        /*0098*/ 	.byte	0x04, 0x1c
        /*009a*/ 	.short	(.L_188 - .L_187)


	//   ....[0]....
.L_187:
        /*009c*/ 	.word	0x00000670


	//   ....[1]....
        /*00a0*/ 	.word	0x00001220


	//----- nvinfo : EIATTR_MAX_THREADS
	.align		4
.L_188:
        /*00a4*/ 	.byte	0x04, 0x05
        /*00a6*/ 	.short	(.L_190 - .L_189)
.L_189:
        /*00a8*/ 	.word	0x00000100
        /*00ac*/ 	.word	0x00000001
        /*00b0*/ 	.word	0x00000001


	//----- nvinfo : EIATTR_CRS_STACK_SIZE
	.align		4
.L_190:
        /*00b4*/ 	.byte	0x04, 0x1e
        /*00b6*/ 	.short	(.L_192 - .L_191)
.L_191:
        /*00b8*/ 	.word	0x00000000


	//----- nvinfo : EIATTR_CBANK_PARAM_SIZE
	.align		4
.L_192:
        /*00bc*/ 	.byte	0x03, 0x19
        /*00be*/ 	.short	0x0050


	//----- nvinfo : EIATTR_PARAM_CBANK
	.align		4
        /*00c0*/ 	.byte	0x04, 0x0a
        /*00c2*/ 	.short	(.L_194 - .L_193)
	.align		4
.L_193:
        /*00c4*/ 	.word	index@(.nv.constant0._ZN2at6native28rrelu_with_noise_cuda_kernelIN3c104HalfELi2EZNS0_28_rrelu_with_noise_cuda_trainIS3_EEvRNS_6TensorERKS5_S6_RKNS2_6ScalarESB_St8optionalINS_9GeneratorEEEUlP24curandStatePhilox4_32_10E_EEviNS_15PhiloxCudaStateEPT_PKSJ_SK_ddRKT1_)
        /*00c8*/ 	.short	0x0210
        /*00ca*/ 	.short	0x0050


	//----- nvinfo : EIATTR_SW_WAR
	.align		4
.L_194:
        /*00cc*/ 	.byte	0x04, 0x36
        /*00ce*/ 	.short	(.L_196 - .L_195)
.L_195:
        /*00d0*/ 	.word	0x00000008
.L_196:


//--------------------- .nv.info._ZN2at6native28rrelu_with_noise_cuda_kernelIfLi4EZNS0_28_rrelu_with_noise_cuda_trainIfEEvRNS_6TensorERKS3_S4_RKN3c106ScalarESA_St8optionalINS_9GeneratorEEEUlP24curandStatePhilox4_32_10E0_EEviNS_15PhiloxCudaStateEPT_PKSI_SJ_ddRKT1_ --------------------------
	.section	.nv.info._ZN2at6native28rrelu_with_noise_cuda_kernelIfLi4EZNS0_28_rrelu_with_noise_cuda_trainIfEEvRNS_6TensorERKS3_S4_RKN3c106ScalarESA_St8optionalINS_9GeneratorEEEUlP24curandStatePhilox4_32_10E0_EEviNS_15PhiloxCudaStateEPT_PKSI_SJ_ddRKT1_,"",@"SHT_CUDA_INFO"
	.sectionflags	@""
	.align	4


	//----- nvinfo : EIATTR_CUDA_API_VERSION
	.align		4
        /*0000*/ 	.byte	0x04, 0x37
        /*0002*/ 	.short	(.L_198 - .L_197)
.L_197:
        /*0004*/ 	.word	0x00000082


	//----- nvinfo : EIATTR_KPARAM_INFO
	.align		4
.L_198:
        /*0008*/ 	.byte	0x04, 0x17
        /*000a*/ 	.short	(.L_200 - .L_199)
.L_199:
        /*000c*/ 	.word	0x00000000
        /*0010*/ 	.short	0x0007
        /*0012*/ 	.short	0x0048
        /*0014*/ 	.byte	0x00, 0xf0, 0x21, 0x00


	//----- nvinfo : EIATTR_KPARAM_INFO
	.align		4
.L_200:
        /*0018*/ 	.byte	0x04, 0x17
        /*001a*/ 	.short	(.L_202 - .L_201)
.L_201:
        /*001c*/ 	.word	0x00000000
        /*0020*/ 	.short	0x0006
        /*0022*/ 	.short	0x0040
        /*0024*/ 	.byte	0x00, 0xf0, 0x21, 0x00


	//----- nvinfo : EIATTR_KPARAM_INFO
	.align		4
.L_202:
        /*0028*/ 	.byte	0x04, 0x17
        /*002a*/ 	.short	(.L_204 - .L_203)
.L_203:
        /*002c*/ 	.word	0x00000000
        /*0030*/ 	.short	0x0005
        /*0032*/ 	.short	0x0038
        /*0034*/ 	.byte	0x00, 0xf0, 0x21, 0x00


	//----- nvinfo : EIATTR_KPARAM_INFO
	.align		4
.L_204:
        /*0038*/ 	.byte	0x04, 0x17
        /*003a*/ 	.short	(.L_206 - .L_205)
.L_205:
        /*003c*/ 	.word	0x00000000
        /*0040*/ 	.short	0x0004
        /*0042*/ 	.short	0x0030
        /*0044*/ 	.byte	0x00, 0xf0, 0x21, 0x00


	//----- nvinfo : EIATTR_KPARAM_INFO
	.align		4
.L_206:
        /*0048*/ 	.byte	0x04, 0x17
        /*004a*/ 	.short	(.L_208 - .L_207)
.L_207:
        /*004c*/ 	.word	0x00000000
        /*0050*/ 	.short	0x0003
        /*0052*/ 	.short	0x0028
        /*0054*/ 	.byte	0x00, 0xf0, 0x21, 0x00


	//----- nvinfo : EIATTR_KPARAM_INFO
	.align		4
.L_208:
        /*0058*/ 	.byte	0x04, 0x17
        /*005a*/ 	.short	(.L_210 - .L_209)
.L_209:
        /*005c*/ 	.word	0x00000000
        /*0060*/ 	.short	0x0002
        /*0062*/ 	.short	0x0020
        /*0064*/ 	.byte	0x00, 0xf0, 0x21, 0x00


	//----- nvinfo : EIATTR_KPARAM_INFO
	.align		4
.L_210:
        /*0068*/ 	.byte	0x04, 0x17
        /*006a*/ 	.short	(.L_212 - .L_211)
.L_211:
        /*006c*/ 	.word	0x00000000
        /*0070*/ 	.short	0x0001
        /*0072*/ 	.short	0x0008
        /*0074*/ 	.byte	0x00, 0xf0, 0x61, 0x00


	//----- nvinfo : EIATTR_KPARAM_INFO
	.align		4
.L_212:
        /*0078*/ 	.byte	0x04, 0x17
        /*007a*/ 	.short	(.L_214 - .L_213)
.L_213:
        /*007c*/ 	.word	0x00000000
        /*0080*/ 	.short	0x0000
        /*0082*/ 	.short	0x0000
        /*0084*/ 	.byte	0x00, 0xf0, 0x11, 0x00


	//----- nvinfo : EIATTR_SPARSE_MMA_MASK
	.align		4
.L_214:
        /*0088*/ 	.byte	0x03, 0x50
        /*008a*/ 	.short	0x0000


	//----- nvinfo : EIATTR_MAXREG_COUNT
	.align		4
        /*008c*/ 	.byte	0x03, 0x1b
        /*008e*/ 	.short	0x0040


	//----- nvinfo : EIATTR_NUM_BARRIERS
	.align		4
        /*0090*/ 	.byte	0x02, 0x4c
        /*0092*/ 	.byte	0x01
	.zero		1


	//----- nvinfo : EIATTR_MERCURY_ISA_VERSION
	.align		4
        /*0094*/ 	.byte	0x03, 0x5f
        /*0096*/ 	.short	0x0101


	//----- nvinfo : EIATTR_EXIT_INSTR_OFFSETS
	.align		4
        /*0098*/ 	.byte	0x04, 0x1c
        /*009a*/ 	.short	(.L_216 - .L_215)


	//   ....[0]....
.L_215:
        /*009c*/ 	.word	0x00000680


	//   ....[1]....
        /*00a0*/ 	.word	0x00001450


	//----- nvinfo : EIATTR_MAX_THREADS
	.align		4
.L_216:
        /*00a4*/ 	.byte	0x04, 0x05
        /*00a6*/ 	.short	(.L_218 - .L_217)
.L_217:
        /*00a8*/ 	.word	0x00000100
        /*00ac*/ 	.word	0x00000001
        /*00b0*/ 	.word	0x00000001


	//----- nvinfo : EIATTR_CRS_STACK_SIZE
	.align		4
.L_218:
        /*00b4*/ 	.byte	0x04, 0x1e
        /*00b6*/ 	.short	(.L_220 - .L_219)
.L_219:
        /*00b8*/ 	.word	0x00000000


	//----- nvinfo : EIATTR_CBANK_PARAM_SIZE
	.align		4
.L_220:
        /*00bc*/ 	.byte	0x03, 0x19
        /*00be*/ 	.short	0x0050


	//----- nvinfo : EIATTR_PARAM_CBANK
	.align		4
        /*00c0*/ 	.byte	0x04, 0x0a
        /*00c2*/ 	.short	(.L_222 - .L_221)
	.align		4
.L_221:
        /*00c4*/ 	.word	index@(.nv.constant0._ZN2at6native28rrelu_with_noise_cuda_kernelIfLi4EZNS0_28_rrelu_with_noise_cuda_trainIfEEvRNS_6TensorERKS3_S4_RKN3c106ScalarESA_St8optionalINS_9GeneratorEEEUlP24curandStatePhilox4_32_10E0_EEviNS_15PhiloxCudaStateEPT_PKSI_SJ_ddRKT1_)
        /*00c8*/ 	.short	0x0210
        /*00ca*/ 	.short	0x0050


	//----- nvinfo : EIATTR_SW_WAR
	.align		4
.L_222:
        /*00cc*/ 	.byte	0x04, 0x36
        /*00ce*/ 	.short	(.L_224 - .L_223)
.L_223:
        /*00d0*/ 	.word	0x00000008
.L_224:


//--------------------- .nv.info._ZN2at6native28rrelu_with_noise_cuda_kernelIfLi2EZNS0_28_rrelu_with_noise_cuda_trainIfEEvRNS_6TensorERKS3_S4_RKN3c106ScalarESA_St8optionalINS_9GeneratorEEEUlP24curandStatePhilox4_32_10E_EEviNS_15PhiloxCudaStateEPT_PKSI_SJ_ddRKT1_ --------------------------
	.section	.nv.info._ZN2at6native28rrelu_with_noise_cuda_kernelIfLi2EZNS0_28_rrelu_with_noise_cuda_trainIfEEvRNS_6TensorERKS3_S4_RKN3c106ScalarESA_St8optionalINS_9GeneratorEEEUlP24curandStatePhilox4_32_10E_EEviNS_15PhiloxCudaStateEPT_PKSI_SJ_ddRKT1_,"",@"SHT_CUDA_INFO"
	.sectionflags	@""
	.align	4


	//----- nvinfo : EIATTR_CUDA_API_VERSION
	.align		4
        /*0000*/ 	.byte	0x04, 0x37
        /*0002*/ 	.short	(.L_226 - .L_225)
.L_225:
        /*0004*/ 	.word	0x00000082


	//----- nvinfo : EIATTR_KPARAM_INFO
	.align		4
.L_226:
        /*0008*/ 	.byte	0x04, 0x17
        /*000a*/ 	.short	(.L_228 - .L_227)
.L_227:
        /*000c*/ 	.word	0x00000000
        /*0010*/ 	.short	0x0007
        /*0012*/ 	.short	0x0048
        /*0014*/ 	.byte	0x00, 0xf0, 0x21, 0x00


	//----- nvinfo : EIATTR_KPARAM_INFO
	.align		4
.L_228:
        /*0018*/ 	.byte	0x04, 0x17
        /*001a*/ 	.short	(.L_230 - .L_229)
.L_229:
        /*001c*/ 	.word	0x00000000
        /*0020*/ 	.short	0x0006
        /*0022*/ 	.short	0x0040
        /*0024*/ 	.byte	0x00, 0xf0, 0x21, 0x00


	//----- nvinfo : EIATTR_KPARAM_INFO
	.align		4
.L_230:
        /*0028*/ 	.byte	0x04, 0x17
        /*002a*/ 	.short	(.L_232 - .L_231)
.L_231:
        /*002c*/ 	.word	0x00000000
        /*0030*/ 	.short	0x0005
        /*0032*/ 	.short	0x0038
        /*0034*/ 	.byte	0x00, 0xf0, 0x21, 0x00


	//----- nvinfo : EIATTR_KPARAM_INFO
	.align		4
.L_232:
        /*0038*/ 	.byte	0x04, 0x17
        /*003a*/ 	.short	(.L_234 - .L_233)
.L_233:
        /*003c*/ 	.word	0x00000000
        /*0040*/ 	.short	0x0004
        /*0042*/ 	.short	0x0030
        /*0044*/ 	.byte	0x00, 0xf0, 0x21, 0x00


	//----- nvinfo : EIATTR_KPARAM_INFO
	.align		4
.L_234:
        /*0048*/ 	.byte	0x04, 0x17
        /*004a*/ 	.short	(.L_236 - .L_235)
.L_235:
        /*004c*/ 	.word	0x00000000
        /*0050*/ 	.short	0x0003
        /*0052*/ 	.short	0x0028
        /*0054*/ 	.byte	0x00, 0xf0, 0x21, 0x00


	//----- nvinfo : EIATTR_KPARAM_INFO
	.align		4
.L_236:
        /*0058*/ 	.byte	0x04, 0x17
        /*005a*/ 	.short	(.L_238 - .L_237)
.L_237:
        /*005c*/ 	.word	0x00000000
        /*0060*/ 	.short	0x0002
        /*0062*/ 	.short	0x0020
        /*0064*/ 	.byte	0x00, 0xf0, 0x21, 0x00


	//----- nvinfo : EIATTR_KPARAM_INFO
	.align		4
.L_238:
        /*0068*/ 	.byte	0x04, 0x17
        /*006a*/ 	.short	(.L_240 - .L_239)
.L_239:
        /*006c*/ 	.word	0x00000000
        /*0070*/ 	.short	0x0001
        /*0072*/ 	.short	0x0008
        /*0074*/ 	.byte	0x00, 0xf0, 0x61, 0x00


	//----- nvinfo : EIATTR_KPARAM_INFO
	.align		4
.L_240:
        /*0078*/ 	.byte	0x04, 0x17
        /*007a*/ 	.short	(.L_242 - .L_241)
.L_241:
        /*007c*/ 	.word	0x00000000
        /*0080*/ 	.short	0x0000
        /*0082*/ 	.short	0x0000
        /*0084*/ 	.byte	0x00, 0xf0, 0x11, 0x00


	//----- nvinfo : EIATTR_SPARSE_MMA_MASK
	.align		4
.L_242:
        /*0088*/ 	.byte	0x03, 0x50
        /*008a*/ 	.short	0x0000


	//----- nvinfo : EIATTR_MAXREG_COUNT
	.align		4
        /*008c*/ 	.byte	0x03, 0x1b
        /*008e*/ 	.short	0x0040


	//----- nvinfo : EIATTR_NUM_BARRIERS
	.align		4
        /*0090*/ 	.byte	0x02, 0x4c
        /*0092*/ 	.byte	0x01
	.zero		1


	//----- nvinfo : EIATTR_MERCURY_ISA_VERSION
	.align		4
        /*0094*/ 	.byte	0x03, 0x5f
        /*0096*/ 	.short	0x0101


	//----- nvinfo : EIATTR_EXIT_INSTR_OFFSETS
	.align		4
        /*0098*/ 	.byte	0x04, 0x1c
        /*009a*/ 	.short	(.L_244 - .L_243)


	//   ....[0]....
.L_243:
        /*009c*/ 	.word	0x00000690


	//   ....[1]....
        /*00a0*/ 	.word	0x000011c0


	//----- nvinfo : EIATTR_MAX_THREADS
	.align		4
.L_244:
        /*00a4*/ 	.byte	0x04, 0x05
        /*00a6*/ 	.short	(.L_246 - .L_245)
.L_245:
        /*00a8*/ 	.word	0x00000100
        /*00ac*/ 	.word	0x00000001
        /*00b0*/ 	.word	0x00000001


	//----- nvinfo : EIATTR_CRS_STACK_SIZE
	.align		4
.L_246:
        /*00b4*/ 	.byte	0x04, 0x1e
        /*00b6*/ 	.short	(.L_248 - .L_247)
.L_247:
        /*00b8*/ 	.word	0x00000000


	//----- nvinfo : EIATTR_CBANK_PARAM_SIZE
	.align		4
.L_248:
        /*00bc*/ 	.byte	0x03, 0x19
        /*00be*/ 	.short	0x0050


	//----- nvinfo : EIATTR_PARAM_CBANK
	.align		4
        /*00c0*/ 	.byte	0x04, 0x0a
        /*00c2*/ 	.short	(.L_250 - .L_249)
	.align		4
.L_249:
        /*00c4*/ 	.word	index@(.nv.constant0._ZN2at6native28rrelu_with_noise_cuda_kernelIfLi2EZNS0_28_rrelu_with_noise_cuda_trainIfEEvRNS_6TensorERKS3_S4_RKN3c106ScalarESA_St8optionalINS_9GeneratorEEEUlP24curandStatePhilox4_32_10E_EEviNS_15PhiloxCudaStateEPT_PKSI_SJ_ddRKT1_)
        /*00c8*/ 	.short	0x0210
        /*00ca*/ 	.short	0x0050


	//----- nvinfo : EIATTR_SW_WAR
	.align		4
.L_250:
        /*00cc*/ 	.byte	0x04, 0x36
        /*00ce*/ 	.short	(.L_252 - .L_251)
.L_251:
        /*00d0*/ 	.word	0x00000008
.L_252:


//--------------------- .nv.info._ZN2at6native28rrelu_with_noise_cuda_kernelIdLi4EZNS0_28_rrelu_with_noise_cuda_trainIdEEvRNS_6TensorERKS3_S4_RKN3c106ScalarESA_St8optionalINS_9GeneratorEEEUlP24curandStatePhilox4_32_10E0_EEviNS_15PhiloxCudaStateEPT_PKSI_SJ_ddRKT1_ --------------------------
	.section	.nv.info._ZN2at6native28rrelu_with_noise_cuda_kernelIdLi4EZNS0_28_rrelu_with_noise_cuda_trainIdEEvRNS_6TensorERKS3_S4_RKN3c106ScalarESA_St8optionalINS_9GeneratorEEEUlP24curandStatePhilox4_32_10E0_EEviNS_15PhiloxCudaStateEPT_PKSI_SJ_ddRKT1_,"",@"SHT_CUDA_INFO"
	.sectionflags	@""
	.align	4


	//----- nvinfo : EIATTR_CUDA_API_VERSION
	.align		4
        /*0000*/ 	.byte	0x04, 0x37
        /*0002*/ 	.short	(.L_254 - .L_253)
.L_253:
        /*0004*/ 	.word	0x00000082


	//----- nvinfo : EIATTR_KPARAM_INFO
	.align		4
.L_254:
        /*0008*/ 	.byte	0x04, 0x17
        /*000a*/ 	.short	(.L_256 - .L_255)
.L_255:
        /*000c*/ 	.word	0x00000000
        /*0010*/ 	.short	0x0007
        /*0012*/ 	.short	0x0048
        /*0014*/ 	.byte	0x00, 0xf0, 0x21, 0x00


	//----- nvinfo : EIATTR_KPARAM_INFO
	.align		4
.L_256:
        /*0018*/ 	.byte	0x04, 0x17
        /*001a*/ 	.short	(.L_258 - .L_257)
.L_257:
        /*001c*/ 	.word	0x00000000
        /*0020*/ 	.short	0x0006
        /*0022*/ 	.short	0x0040
        /*0024*/ 	.byte	0x00, 0xf0, 0x21, 0x00


	//----- nvinfo : EIATTR_KPARAM_INFO
	.align		4
.L_258:
        /*0028*/ 	.byte	0x04, 0x17
        /*002a*/ 	.short	(.L_260 - .L_259)
.L_259:
        /*002c*/ 	.word	0x00000000
        /*0030*/ 	.short	0x0005
        /*0032*/ 	.short	0x0038
        /*0034*/ 	.byte	0x00, 0xf0, 0x21, 0x00


	//----- nvinfo : EIATTR_KPARAM_INFO
	.align		4
.L_260:
        /*0038*/ 	.byte	0x04, 0x17
        /*003a*/ 	.short	(.L_262 - .L_261)
.L_261:
        /*003c*/ 	.word	0x00000000
        /*0040*/ 	.short	0x0004
        /*0042*/ 	.short	0x0030
        /*0044*/ 	.byte	0x00, 0xf0, 0x21, 0x00


	//----- nvinfo : EIATTR_KPARAM_INFO
	.align		4
.L_262:
        /*0048*/ 	.byte	0x04, 0x17
        /*004a*/ 	.short	(.L_264 - .L_263)
.L_263:
        /*004c*/ 	.word	0x00000000
        /*0050*/ 	.short	0x0003
        /*0052*/ 	.short	0x0028
        /*0054*/ 	.byte	0x00, 0xf0, 0x21, 0x00


	//----- nvinfo : EIATTR_KPARAM_INFO
	.align		4
.L_264:
        /*0058*/ 	.byte	0x04, 0x17
        /*005a*/ 	.short	(.L_266 - .L_265)
.L_265:
        /*005c*/ 	.word	0x00000000
        /*0060*/ 	.short	0x0002
        /*0062*/ 	.short	0x0020
        /*0064*/ 	.byte	0x00, 0xf0, 0x21, 0x00


	//----- nvinfo : EIATTR_KPARAM_INFO
	.align		4
.L_266:
        /*0068*/ 	.byte	0x04, 0x17
        /*006a*/ 	.short	(.L_268 - .L_267)
.L_267:
        /*006c*/ 	.word	0x00000000
        /*0070*/ 	.short	0x0001
        /*0072*/ 	.short	0x0008
        /*0074*/ 	.byte	0x00, 0xf0, 0x61, 0x00


	//----- nvinfo : EIATTR_KPARAM_INFO
	.align		4
.L_268:
        /*0078*/ 	.byte	0x04, 0x17
        /*007a*/ 	.short	(.L_270 - .L_269)
.L_269:
        /*007c*/ 	.word	0x00000000
        /*0080*/ 	.short	0x0000
        /*0082*/ 	.short	0x0000
        /*0084*/ 	.byte	0x00, 0xf0, 0x11, 0x00


	//----- nvinfo : EIATTR_SPARSE_MMA_MASK
	.align		4
.L_270:
        /*0088*/ 	.byte	0x03, 0x50
        /*008a*/ 	.short	0x0000


	//----- nvinfo : EIATTR_MAXREG_COUNT
	.align		4
        /*008c*/ 	.byte	0x03, 0x1b
        /*008e*/ 	.short	0x0040


	//----- nvinfo : EIATTR_NUM_BARRIERS
	.align		4
        /*0090*/ 	.byte	0x02, 0x4c
        /*0092*/ 	.byte	0x01
	.zero		1


	//----- nvinfo : EIATTR_MERCURY_ISA_VERSION
	.align		4
        /*0094*/ 	.byte	0x03, 0x5f
        /*0096*/ 	.short	0x0101


	//----- nvinfo : EIATTR_EXIT_INSTR_OFFSETS
	.align		4
        /*0098*/ 	.byte	0x04, 0x1c
        /*009a*/ 	.short	(.L_272 - .L_271)


	//   ....[0]....
.L_271:
        /*009c*/ 	.word	0x00000670


	//   ....[1]....
        /*00a0*/ 	.word	0x000012a0


	//----- nvinfo : EIATTR_MAX_THREADS
	.align		4
.L_272:
        /*00a4*/ 	.byte	0x04, 0x05
        /*00a6*/ 	.short	(.L_274 - .L_273)
.L_273:
        /*00a8*/ 	.word	0x00000100
        /*00ac*/ 	.word	0x00000001
        /*00b0*/ 	.word	0x00000001


	//----- nvinfo : EIATTR_CRS_STACK_SIZE
	.align		4
.L_274:
        /*00b4*/ 	.byte	0x04, 0x1e
        /*00b6*/ 	.short	(.L_276 - .L_275)
.L_275:
        /*00b8*/ 	.word	0x00000000


	//----- nvinfo : EIATTR_CBANK_PARAM_SIZE
	.align		4
.L_276:
        /*00bc*/ 	.byte	0x03, 0x19
        /*00be*/ 	.short	0x0050


	//----- nvinfo : EIATTR_PARAM_CBANK
	.align		4
        /*00c0*/ 	.byte	0x04, 0x0a
        /*00c2*/ 	.short	(.L_278 - .L_277)
	.align		4
.L_277:
        /*00c4*/ 	.word	index@(.nv.constant0._ZN2at6native28rrelu_with_noise_cuda_kernelIdLi4EZNS0_28_rrelu_with_noise_cuda_trainIdEEvRNS_6TensorERKS3_S4_RKN3c106ScalarESA_St8optionalINS_9GeneratorEEEUlP24curandStatePhilox4_32_10E0_EEviNS_15PhiloxCudaStateEPT_PKSI_SJ_ddRKT1_)
        /*00c8*/ 	.short	0x0210
        /*00ca*/ 	.short	0x0050


	//----- nvinfo : EIATTR_SW_WAR
	.align		4
.L_278:
        /*00cc*/ 	.byte	0x04, 0x36
        /*00ce*/ 	.short	(.L_280 - .L_279)
.L_279:
        /*00d0*/ 	.word	0x00000008
.L_280:


//--------------------- .nv.info._ZN2at6native28rrelu_with_noise_cuda_kernelIdLi2EZNS0_28_rrelu_with_noise_cuda_trainIdEEvRNS_6TensorERKS3_S4_RKN3c106ScalarESA_St8optionalINS_9GeneratorEEEUlP24curandStatePhilox4_32_10E_EEviNS_15PhiloxCudaStateEPT_PKSI_SJ_ddRKT1_ --------------------------
	.section	.nv.info._ZN2at6native28rrelu_with_noise_cuda_kernelIdLi2EZNS0_28_rrelu_with_noise_cuda_trainIdEEvRNS_6TensorERKS3_S4_RKN3c106ScalarESA_St8optionalINS_9GeneratorEEEUlP24curandStatePhilox4_32_10E_EEviNS_15PhiloxCudaStateEPT_PKSI_SJ_ddRKT1_,"",@"SHT_CUDA_INFO"
	.sectionflags	@""
	.align	4


	//----- nvinfo : EIATTR_CUDA_API_VERSION
	.align		4
        /*0000*/ 	.byte	0x04, 0x37
        /*0002*/ 	.short	(.L_282 - .L_281)
.L_281:
        /*0004*/ 	.word	0x00000082


	//----- nvinfo : EIATTR_KPARAM_INFO
	.align		4
.L_282:
        /*0008*/ 	.byte	0x04, 0x17
        /*000a*/ 	.short	(.L_284 - .L_283)
.L_283:
        /*000c*/ 	.word	0x00000000
        /*0010*/ 	.short	0x0007
        /*0012*/ 	.short	0x0048
        /*0014*/ 	.byte	0x00, 0xf0, 0x21, 0x00


	//----- nvinfo : EIATTR_KPARAM_INFO
	.align		4
.L_284:
        /*0018*/ 	.byte	0x04, 0x17
        /*001a*/ 	.short	(.L_286 - .L_285)
.L_285:
        /*001c*/ 	.word	0x00000000
        /*0020*/ 	.short	0x0006
        /*0022*/ 	.short	0x0040
        /*0024*/ 	.byte	0x00, 0xf0, 0x21, 0x00


	//----- nvinfo : EIATTR_KPARAM_INFO
	.align		4
.L_286:
        /*0028*/ 	.byte	0x04, 0x17
        /*002a*/ 	.short	(.L_288 - .L_287)
.L_287:
        /*002c*/ 	.word	0x00000000
        /*0030*/ 	.short	0x0005
        /*0032*/ 	.short	0x0038
        /*0034*/ 	.byte	0x00, 0xf0, 0x21, 0x00


	//----- nvinfo : EIATTR_KPARAM_INFO
	.align		4
.L_288:
        /*0038*/ 	.byte	0x04, 0x17
        /*003a*/ 	.short	(.L_290 - .L_289)
.L_289:
        /*003c*/ 	.word	0x00000000
        /*0040*/ 	.short	0x0004
        /*0042*/ 	.short	0x0030
        /*0044*/ 	.byte	0x00, 0xf0, 0x21, 0x00


	//----- nvinfo : EIATTR_KPARAM_INFO
	.align		4
.L_290:
        /*0048*/ 	.byte	0x04, 0x17
        /*004a*/ 	.short	(.L_292 - .L_291)
.L_291:
        /*004c*/ 	.word	0x00000000
        /*0050*/ 	.short	0x0003
        /*0052*/ 	.short	0x0028
        /*0054*/ 	.byte	0x00, 0xf0, 0x21, 0x00


	//----- nvinfo : EIATTR_KPARAM_INFO
	.align		4
.L_292:
        /*0058*/ 	.byte	0x04, 0x17
        /*005a*/ 	.short	(.L_294 - .L_293)
.L_293:
        /*005c*/ 	.word	0x00000000
        /*0060*/ 	.short	0x0002
        /*0062*/ 	.short	0x0020
        /*0064*/ 	.byte	0x00, 0xf0, 0x21, 0x00


	//----- nvinfo : EIATTR_KPARAM_INFO
	.align		4
.L_294:
        /*0068*/ 	.byte	0x04, 0x17
        /*006a*/ 	.short	(.L_296 - .L_295)
.L_295:
        /*006c*/ 	.word	0x00000000
        /*0070*/ 	.short	0x0001
        /*0072*/ 	.short	0x0008
        /*0074*/ 	.byte	0x00, 0xf0, 0x61, 0x00


	//----- nvinfo : EIATTR_KPARAM_INFO
	.align		4
.L_296:
        /*0078*/ 	.byte	0x04, 0x17
        /*007a*/ 	.short	(.L_298 - .L_297)
.L_297:
        /*007c*/ 	.word	0x00000000
        /*0080*/ 	.short	0x0000
        /*0082*/ 	.short	0x0000
        /*0084*/ 	.byte	0x00, 0xf0, 0x11, 0x00


	//----- nvinfo : EIATTR_SPARSE_MMA_MASK
	.align		4
.L_298:
        /*0088*/ 	.byte	0x03, 0x50
        /*008a*/ 	.short	0x0000


	//----- nvinfo : EIATTR_MAXREG_COUNT
	.align		4
        /*008c*/ 	.byte	0x03, 0x1b
        /*008e*/ 	.short	0x0040


	//----- nvinfo : EIATTR_NUM_BARRIERS
	.align		4
        /*0090*/ 	.byte	0x02, 0x4c
        /*0092*/ 	.byte	0x01
	.zero		1


	//----- nvinfo : EIATTR_MERCURY_ISA_VERSION
	.align		4
        /*0094*/ 	.byte	0x03, 0x5f
        /*0096*/ 	.short	0x0101


	//----- nvinfo : EIATTR_EXIT_INSTR_OFFSETS
	.align		4
        /*0098*/ 	.byte	0x04, 0x1c
        /*009a*/ 	.short	(.L_300 - .L_299)


	//   ....[0]....
.L_299:
        /*009c*/ 	.word	0x00000660


	//   ....[1]....
        /*00a0*/ 	.word	0x00000fe0


	//----- nvinfo : EIATTR_MAX_THREADS
	.align		4
.L_300:
        /*00a4*/ 	.byte	0x04, 0x05
        /*00a6*/ 	.short	(.L_302 - .L_301)
.L_301:
        /*00a8*/ 	.word	0x00000100
        /*00ac*/ 	.word	0x00000001
        /*00b0*/ 	.word	0x00000001


	//----- nvinfo : EIATTR_CRS_STACK_SIZE
	.align		4
.L_302:
        /*00b4*/ 	.byte	0x04, 0x1e
        /*00b6*/ 	.short	(.L_304 - .L_303)
.L_303:
        /*00b8*/ 	.word	0x00000000


	//----- nvinfo : EIATTR_CBANK_PARAM_SIZE
	.align		4
.L_304:
        /*00bc*/ 	.byte	0x03, 0x19
        /*00be*/ 	.short	0x0050


	//----- nvinfo : EIATTR_PARAM_CBANK
	.align		4
        /*00c0*/ 	.byte	0x04, 0x0a
        /*00c2*/ 	.short	(.L_306 - .L_305)
	.align		4
.L_305:
        /*00c4*/ 	.word	index@(.nv.constant0._ZN2at6native28rrelu_with_noise_cuda_kernelIdLi2EZNS0_28_rrelu_with_noise_cuda_trainIdEEvRNS_6TensorERKS3_S4_RKN3c106ScalarESA_St8optionalINS_9GeneratorEEEUlP24curandStatePhilox4_32_10E_EEviNS_15PhiloxCudaStateEPT_PKSI_SJ_ddRKT1_)
        /*00c8*/ 	.short	0x0210
        /*00ca*/ 	.short	0x0050


	//----- nvinfo : EIATTR_SW_WAR
	.align		4
.L_306:
        /*00cc*/ 	.byte	0x04, 0x36
        /*00ce*/ 	.short	(.L_308 - .L_307)
.L_307:
        /*00d0*/ 	.word	0x00000008
.L_308:


//--------------------- .nv.callgraph             --------------------------
	.section	.nv.callgraph,"",@"SHT_CUDA_CALLGRAPH"
	.align	4
	.sectionentsize	8
	.align		4
        /*0000*/ 	.word	0x00000000
	.align		4
        /*0004*/ 	.word	0xffffffff
	.align		4
        /*0008*/ 	.word	0x00000000
	.align		4
        /*000c*/ 	.word	0xfffffffe
	.align		4
        /*0010*/ 	.word	0x00000000
	.align		4
        /*0014*/ 	.word	0xfffffffd
	.align		4
        /*0018*/ 	.word	0x00000000
	.align		4
        /*001c*/ 	.word	0xfffffffc


//--------------------- .nv.constant4             --------------------------
	.section	.nv.constant4,"a",@progbits
	.align	8
	.align		8
.nv.constant4:
        /*0000*/ 	.dword	precalc_xorwow_matrix
	.align		8
        /*0008*/ 	.dword	precalc_xorwow_offset_matrix
	.align		8
        /*0010*/ 	.dword	mrg32k3aM1
	.align		8
        /*0018*/ 	.dword	mrg32k3aM2
	.align		8
        /*0020*/ 	.dword	mrg32k3aM1SubSeq
	.align		8
        /*0028*/ 	.dword	mrg32k3aM2SubSeq
	.align		8
        /*0030*/ 	.dword	mrg32k3aM1Seq
	.align		8
        /*0038*/ 	.dword	mrg32k3aM2Seq
	.align		8
        /*0040*/ 	.dword	_ZN48_INTERNAL_12cf7792_17_RreluWithNoise_cu_512e7e354cuda3std3__45__cpo5beginE
	.align		8
        /*0048*/ 	.dword	_ZN48_INTERNAL_12cf7792_17_RreluWithNoise_cu_512e7e354cuda3std3__45__cpo3endE
	.align		8
        /*0050*/ 	.dword	_ZN48_INTERNAL_12cf7792_17_RreluWithNoise_cu_512e7e354cuda3std3__45__cpo6cbeginE
	.align		8
        /*0058*/ 	.dword	_ZN48_INTERNAL_12cf7792_17_RreluWithNoise_cu_512e7e354cuda3std3__45__cpo4cendE
	.align		8
        /*0060*/ 	.dword	_ZN48_INTERNAL_12cf7792_17_RreluWithNoise_cu_512e7e354cuda3std3__45__cpo6rbeginE
	.align		8
        /*0068*/ 	.dword	_ZN48_INTERNAL_12cf7792_17_RreluWithNoise_cu_512e7e354cuda3std3__45__cpo4rendE
	.align		8
        /*0070*/ 	.dword	_ZN48_INTERNAL_12cf7792_17_RreluWithNoise_cu_512e7e354cuda3std3__45__cpo7crbeginE
	.align		8
        /*0078*/ 	.dword	_ZN48_INTERNAL_12cf7792_17_RreluWithNoise_cu_512e7e354cuda3std3__45__cpo5crendE
	.align		8
        /*0080*/ 	.dword	_ZN48_INTERNAL_12cf7792_17_RreluWithNoise_cu_512e7e354cuda3std3__450_GLOBAL__N__12cf7792_17_RreluWithNoise_cu_512e7e356ignoreE
	.align		8
        /*0088*/ 	.dword	_ZN48_INTERNAL_12cf7792_17_RreluWithNoise_cu_512e7e354cuda3std3__419piecewise_constructE
	.align		8
        /*0090*/ 	.dword	_ZN48_INTERNAL_12cf7792_17_RreluWithNoise_cu_512e7e354cuda3std3__48in_placeE
	.align		8
        /*0098*/ 	.dword	_ZN48_INTERNAL_12cf7792_17_RreluWithNoise_cu_512e7e354cuda3std3__420unreachable_sentinelE
	.align		8
        /*00a0*/ 	.dword	_ZN48_INTERNAL_12cf7792_17_RreluWithNoise_cu_512e7e354cuda3std6ranges3__45__cpo4swapE
	.align		8
        /*00a8*/ 	.dword	_ZN48_INTERNAL_12cf7792_17_RreluWithNoise_cu_512e7e354cuda3std6ranges3__45__cpo9iter_moveE
	.align		8
        /*00b0*/ 	.dword	_ZN48_INTERNAL_12cf7792_17_RreluWithNoise_cu_512e7e354cuda3std6ranges3__45__cpo5beginE
	.align		8
        /*00b8*/ 	.dword	_ZN48_INTERNAL_12cf7792_17_RreluWithNoise_cu_512e7e354cuda3std6ranges3__45__cpo3endE
	.align		8
        /*00c0*/ 	.dword	_ZN48_INTERNAL_12cf7792_17_RreluWithNoise_cu_512e7e354cuda3std6ranges3__45__cpo6cbeginE
	.align		8
        /*00c8*/ 	.dword	_ZN48_INTERNAL_12cf7792_17_RreluWithNoise_cu_512e7e354cuda3std6ranges3__45__cpo4cendE
	.align		8
        /*00d0*/ 	.dword	_ZN48_INTERNAL_12cf7792_17_RreluWithNoise_cu_512e7e354cuda3std6ranges3__45__cpo7advanceE
	.align		8
        /*00d8*/ 	.dword	_ZN48_INTERNAL_12cf7792_17_RreluWithNoise_cu_512e7e354cuda3std6ranges3__45__cpo9iter_swapE
	.align		8
        /*00e0*/ 	.dword	_ZN48_INTERNAL_12cf7792_17_RreluWithNoise_cu_512e7e354cuda3std6ranges3__45__cpo4nextE
	.align		8
        /*00e8*/ 	.dword	_ZN48_INTERNAL_12cf7792_17_RreluWithNoise_cu_512e7e354cuda3std6ranges3__45__cpo4prevE
	.align		8
        /*00f0*/ 	.dword	_ZN48_INTERNAL_12cf7792_17_RreluWithNoise_cu_512e7e354cuda3std6ranges3__45__cpo4dataE
	.align		8
        /*00f8*/ 	.dword	_ZN48_INTERNAL_12cf7792_17_RreluWithNoise_cu_512e7e354cuda3std6ranges3__45__cpo5cdataE
	.align		8
        /*0100*/ 	.dword	_ZN48_INTERNAL_12cf7792_17_RreluWithNoise_cu_512e7e354cuda3std6ranges3__45__cpo4sizeE
	.align		8
        /*0108*/ 	.dword	_ZN48_INTERNAL_12cf7792_17_RreluWithNoise_cu_512e7e354cuda3std6ranges3__45__cpo5ssizeE
	.align		8
        /*0110*/ 	.dword	_ZN48_INTERNAL_12cf7792_17_RreluWithNoise_cu_512e7e354cuda3std6ranges3__45__cpo8distanceE
	.align		8
        /*0118*/ 	.dword	_ZN48_INTERNAL_12cf7792_17_RreluWithNoise_cu_512e7e356thrust23THRUST_300001_SM_900_NS6system6detail10sequential3seqE


//--------------------- .nv.constant3             --------------------------
	.section	.nv.constant3,"a",@progbits
	.align	8
.nv.constant3:
	.type		__cr_lgamma_table,@object
	.size		__cr_lgamma_table,(.L_8 - __cr_lgamma_table)
__cr_lgamma_table:
        /*0000*/ 	.byte	0x00, 0x00, 0x00, 0x00, 0x00, 0x00, 0x00, 0x00, 0x00, 0x00, 0x00, 0x00, 0x00, 0x00, 0x00, 0x00
        /*0010*/ 	.byte	0xef, 0x39, 0xfa, 0xfe, 0x42, 0x2e, 0xe6, 0x3f, 0x02, 0x20, 0x2a, 0xfa, 0x0b, 0xab, 0xfc, 0x3f
        /*0020*/ 	.byte	0xf9, 0x2c, 0x92, 0x7c, 0xa7, 0x6c, 0x09, 0x40, 0xc9, 0x79, 0x44, 0x3c, 0x64, 0x26, 0x13, 0x40
        /*0030*/ 	.byte	0xca, 0x01, 0xcf, 0x3a, 0x27, 0x51, 0x1a, 0x40, 0x30, 0xcc, 0x2d, 0xf3, 0xe1, 0x0c, 0x21, 0x40
        /*0040*/ 	.byte	0x0d, 0xb7, 0xfc, 0x82, 0x8e, 0x35, 0x25, 0x40
.L_8:


//--------------------- .text._ZN2at6native28rrelu_with_noise_cuda_kernelIN3c108BFloat16ELi4EZNS0_28_rrelu_with_noise_cuda_trainIS3_EEvRNS_6TensorERKS5_S6_RKNS2_6ScalarESB_St8optionalINS_9GeneratorEEEUlP24curandStatePhilox4_32_10E0_EEviNS_15PhiloxCudaStateEPT_PKSJ_SK_ddRKT1_ --------------------------
	.section	.text._ZN2at6native28rrelu_with_noise_cuda_kernelIN3c108BFloat16ELi4EZNS0_28_rrelu_with_noise_cuda_trainIS3_EEvRNS_6TensorERKS5_S6_RKNS2_6ScalarESB_St8optionalINS_9GeneratorEEEUlP24curandStatePhilox4_32_10E0_EEviNS_15PhiloxCudaStateEPT_PKSJ_SK_ddRKT1_,"ax",@progbits
	.align	128
        .global         _ZN2at6native28rrelu_with_noise_cuda_kernelIN3c108BFloat16ELi4EZNS0_28_rrelu_with_noise_cuda_trainIS3_EEvRNS_6TensorERKS5_S6_RKNS2_6ScalarESB_St8optionalINS_9GeneratorEEEUlP24curandStatePhilox4_32_10E0_EEviNS_15PhiloxCudaStateEPT_PKSJ_SK_ddRKT1_
        .type           _ZN2at6native28rrelu_with_noise_cuda_kernelIN3c108BFloat16ELi4EZNS0_28_rrelu_with_noise_cuda_trainIS3_EEvRNS_6TensorERKS5_S6_RKNS2_6ScalarESB_St8optionalINS_9GeneratorEEEUlP24curandStatePhilox4_32_10E0_EEviNS_15PhiloxCudaStateEPT_PKSJ_SK_ddRKT1_,@function
        .size           _ZN2at6native28rrelu_with_noise_cuda_kernelIN3c108BFloat16ELi4EZNS0_28_rrelu_with_noise_cuda_trainIS3_EEvRNS_6TensorERKS5_S6_RKNS2_6ScalarESB_St8optionalINS_9GeneratorEEEUlP24curandStatePhilox4_32_10E0_EEviNS_15PhiloxCudaStateEPT_PKSJ_SK_ddRKT1_,(.L_x_97 - _ZN2at6native28rrelu_with_noise_cuda_kernelIN3c108BFloat16ELi4EZNS0_28_rrelu_with_noise_cuda_trainIS3_EEvRNS_6TensorERKS5_S6_RKNS2_6ScalarESB_St8optionalINS_9GeneratorEEEUlP24curandStatePhilox4_32_10E0_EEviNS_15PhiloxCudaStateEPT_PKSJ_SK_ddRKT1_)
        .other          _ZN2at6native28rrelu_with_noise_cuda_kernelIN3c108BFloat16ELi4EZNS0_28_rrelu_with_noise_cuda_trainIS3_EEvRNS_6TensorERKS5_S6_RKNS2_6ScalarESB_St8optionalINS_9GeneratorEEEUlP24curandStatePhilox4_32_10E0_EEviNS_15PhiloxCudaStateEPT_PKSJ_SK_ddRKT1_,@"STO_CUDA_ENTRY STV_DEFAULT"
_ZN2at6native28rrelu_with_noise_cuda_kernelIN3c108BFloat16ELi4EZNS0_28_rrelu_with_noise_cuda_trainIS3_EEvRNS_6TensorERKS5_S6_RKNS2_6ScalarESB_St8optionalINS_9GeneratorEEEUlP24curandStatePhilox4_32_10E0_EEviNS_15PhiloxCudaStateEPT_PKSJ_SK_ddRKT1_:
.text._ZN2at6native28rrelu_with_noise_cuda_kernelIN3c108BFloat16ELi4EZNS0_28_rrelu_with_noise_cuda_trainIS3_EEvRNS_6TensorERKS5_S6_RKNS2_6ScalarESB_St8optionalINS_9GeneratorEEEUlP24curandStatePhilox4_32_10E0_EEviNS_15PhiloxCudaStateEPT_PKSJ_SK_ddRKT1_:
[----:B------:R-:W-:Y:S08]  /*0000*/  LDC R1, c[0x0][0x28] ;  /* 0x00000a00ff017b82 */ /* 0x000ff00000000800 */
[----:B------:R-:W0:Y:S01]  /*0010*/  LDC R0, c[0x0][0x220] ;  /* 0x00008800ff007b82 */ /* 0x000e220000000800 */
[----:B------:R-:W-:Y:S02]  /*0020*/  ULDC.U8 UR4, c[0x0][0x22c] ;  /* 0x00008b0000047ab9 */ /* 0x000fe40000000000 */
[----:B------:R-:W-:Y:S01]  /*0030*/  ISETP.NE.AND P0, PT, RZ, UR4, PT ;  /* 0x00000004ff007c0c */ /* 0x000fe2000bf05270 */
[----:B------:R-:W-:-:S04]  /*0040*/  ULDC.64 UR4, c[0x0][0x208] ;  /* 0x0000820000047ab9 */ /* 0x000fc80000000a00 */
[----:B------:R-:W1:Y:S01]  /*0050*/  LDC R31, c[0x0][0x224] ;  /* 0x00008900ff1f7b82 */ /* 0x000e620000000800 */
[----:B------:R-:W-:Y:S01]  /*0060*/  ULDC.64 UR6, c[0x0][0x218] ;  /* 0x0000860000067ab9 */ /* 0x000fe20000000a00 */
[----:B------:R-:W2:Y:S01]  /*0070*/  S2R R49, SR_CTAID.X ;  /* 0x0000000000317919 */ /* 0x000ea20000002500 */
[----:B------:R-:W2:Y:S05]  /*0080*/  S2R R10, SR_TID.X ;  /* 0x00000000000a7919 */ /* 0x000eaa0000002100 */
[----:B------:R-:W3:Y:S01]  /*0090*/  @P0 LDC R7, c[0x0][0x228] ;  /* 0x00008a00ff070b82 */ /* 0x000ee20000000800 */
[----:B0-----:R-:W-:-:S07]  /*00a0*/  @P0 MOV R2, R0 ;  /* 0x0000000000020202 */ /* 0x001fce0000000f00 */
[----:B------:R-:W0:Y:S01]  /*00b0*/  LDC R12, c[0x0][0x210] ;  /* 0x00008400ff0c7b82 */ /* 0x000e220000000800 */
[----:B-1----:R-:W-:-:S06]  /*00c0*/  @P0 IMAD.MOV.U32 R3, RZ, RZ, R31 ;  /* 0x000000ffff030224 */ /* 0x002fcc00078e001f */
[----:B------:R-:W3:Y:S01]  /*00d0*/  @P0 LDG.E.64 R2, desc[UR4][R2.64] ;  /* 0x0000000402020981 */ /* 0x000ee2000c1e1b00 */
[----:B------:R-:W-:Y:S01]  /*00e0*/  MOV R20, UR6 ;  /* 0x0000000600147c02 */ /* 0x000fe20008000f00 */
[----:B------:R-:W-:-:S06]  /*00f0*/  IMAD.U32 R21, RZ, RZ, UR7 ;  /* 0x00000007ff157e24 */ /* 0x000fcc000f8e00ff */
[----:B------:R-:W4:Y:S01]  /*0100*/  @P0 LDG.E.64 R20, desc[UR4][R20.64] ;  /* 0x0000000414140981 */ /* 0x000f22000c1e1b00 */
[----:B------:R-:W-:Y:S01]  /*0110*/  ULDC UR6, c[0x0][0x0] ;  /* 0x0000000000067ab9 */ /* 0x000fe20000000800 */
[----:B------:R-:W1:Y:S01]  /*0120*/  LDC R46, c[0x0][0xc] ;  /* 0x00000300ff2e7b82 */ /* 0x000e620000000800 */
[----:B--2---:R-:W-:Y:S01]  /*0130*/  IMAD R49, R49, UR6, R10 ;  /* 0x0000000631317c24 */ /* 0x004fe2000f8e020a */
[----:B0-----:R-:W-:-:S04]  /*0140*/  IADD3 R12, R12, -0x1, RZ ;  /* 0xffffffff0c0c7810 */ /* 0x001fc80007ffe0ff */
[----:B------:R-:W-:Y:S01]  /*0150*/  SHF.R.S32.HI R11, RZ, 0x1f, R49 ;  /* 0x0000001fff0b7819 */ /* 0x000fe20000011431 */
[----:B-1----:R-:W-:-:S05]  /*0160*/  IMAD R19, R46, UR6, RZ ;  /* 0x000000062e137c24 */ /* 0x002fca000f8e02ff */
[----:B------:R-:W-:-:S04]  /*0170*/  SHF.L.U32 R19, R19, 0x2, RZ ;  /* 0x0000000213137819 */ /* 0x000fc800000006ff */
[----:B------:R-:W-:-:S04]  /*0180*/  IABS R8, R19 ;  /* 0x0000001300087213 */ /* 0x000fc80000000000 */
[----:B------:R-:W0:Y:S08]  /*0190*/  I2F.RP R6, R8 ;  /* 0x0000000800067306 */ /* 0x000e300000209400 */
[----:B0-----:R-:W0:Y:S02]  /*01a0*/  MUFU.RCP R6, R6 ;  /* 0x0000000600067308 */ /* 0x001e240000001000 */
[----:B0-----:R-:W-:-:S06]  /*01b0*/  VIADD R4, R6, 0xffffffe ;  /* 0x0ffffffe06047836 */ /* 0x001fcc0000000000 */
[----:B------:R0:W1:Y:S02]  /*01c0*/  F2I.FTZ.U32.TRUNC.NTZ R5, R4 ;  /* 0x0000000400057305 */ /* 0x000064000021f000 */
[----:B0-----:R-:W-:Y:S01]  /*01d0*/  IMAD.MOV.U32 R4, RZ, RZ, RZ ;  /* 0x000000ffff047224 */ /* 0x001fe200078e00ff */
[----:B-1----:R-:W-:Y:S02]  /*01e0*/  IADD3 R9, RZ, -R5, RZ ;  /* 0x80000005ff097210 */ /* 0x002fe40007ffe0ff */
[----:B---3--:R-:W-:-:S03]  /*01f0*/  @P0 IADD3 R0, P1, R2, R7, RZ ;  /* 0x0000000702000210 */ /* 0x008fc60007f3e0ff */
[----:B------:R-:W-:Y:S01]  /*0200*/  IMAD R7, R9, R8, RZ ;  /* 0x0000000809077224 */ /* 0x000fe200078e02ff */
[----:B------:R-:W-:Y:S02]  /*0210*/  IABS R2, R19 ;  /* 0x0000001300027213 */ /* 0x000fe40000000000 */
[----:B------:R-:W-:Y:S01]  /*0220*/  IABS R9, R12 ;  /* 0x0000000c00097213 */ /* 0x000fe20000000000 */
[----:B------:R-:W-:Y:S01]  /*0230*/  @P0 IMAD.X R31, RZ, RZ, R3, P1 ;  /* 0x000000ffff1f0224 */ /* 0x000fe200008e0603 */
[----:B------:R-:W-:Y:S01]  /*0240*/  IADD3 R3, RZ, -R2, RZ ;  /* 0x80000002ff037210 */ /* 0x000fe20007ffe0ff */
[----:B------:R-:W-:Y:S01]  /*0250*/  IMAD.HI.U32 R14, R5, R7, R4 ;  /* 0x00000007050e7227 */ /* 0x000fe200078e0004 */
[----:B----4-:R-:W-:Y:S02]  /*0260*/  IADD3 R43, R20, 0x3c6ef372, RZ ;  /* 0x3c6ef372142b7810 */ /* 0x010fe40007ffe0ff */
[--C-:B------:R-:W-:Y:S01]  /*0270*/  SHF.R.U64 R10, R0, 0x2, R31.reuse ;  /* 0x00000002000a7819 */ /* 0x100fe2000000121f */
[----:B------:R-:W-:Y:S01]  /*0280*/  IMAD.WIDE.U32 R4, R49, -0x326172a9, RZ ;  /* 0xcd9e8d5731047825 */ /* 0x000fe200078e00ff */
[----:B------:R-:W-:-:S02]  /*0290*/  SHF.R.U32.HI R31, RZ, 0x2, R31 ;  /* 0x00000002ff1f7819 */ /* 0x000fc4000001161f */
[----:B------:R-:W-:Y:S01]  /*02a0*/  IADD3 R41, R21, 0x32370b8f, RZ ;  /* 0x32370b8f15297810 */ /* 0x000fe20007ffe0ff */
[----:B------:R-:W-:Y:S01]  /*02b0*/  IMAD.WIDE.U32 R6, R10, -0x2daee0ad, RZ ;  /* 0xd2511f530a067825 */ /* 0x000fe200078e00ff */
[----:B------:R-:W-:Y:S02]  /*02c0*/  LOP3.LUT R2, R5, R31, R20, 0x96, !PT ;  /* 0x0000001f05027212 */ /* 0x000fe400078e9614 */
[----:B------:R-:W-:Y:S01]  /*02d0*/  MOV R5, R3 ;  /* 0x0000000300057202 */ /* 0x000fe20000000f00 */
[----:B------:R-:W-:Y:S01]  /*02e0*/  IMAD.HI.U32 R14, R14, R9, RZ ;  /* 0x000000090e0e7227 */ /* 0x000fe200078e00ff */
[C---:B------:R-:W-:Y:S02]  /*02f0*/  LOP3.LUT R16, R21.reuse, R7, R11, 0x96, !PT ;  /* 0x0000000715107212 */ /* 0x040fe400078e960b */
[----:B------:R-:W-:Y:S01]  /*0300*/  IADD3 R40, R20, -0x255992d5, RZ ;  /* 0xdaa66d2b14287810 */ /* 0x000fe20007ffe0ff */
[C---:B------:R-:W-:Y:S01]  /*0310*/  VIADD R45, R21.reuse, 0xbb67ae85 ;  /* 0xbb67ae85152d7836 */ /* 0x040fe20000000000 */
[----:B------:R-:W-:Y:S01]  /*0320*/  IADD3 R38, R21, -0x126145ec, RZ ;  /* 0xed9eba1415267810 */ /* 0x000fe20007ffe0ff */
[----:B------:R-:W-:Y:S01]  /*0330*/  IMAD.WIDE.U32 R2, R2, -0x2daee0ad, RZ ;  /* 0xd2511f5302027825 */ /* 0x000fe200078e00ff */
[----:B------:R-:W-:-:S02]  /*0340*/  IADD3 R36, R20, 0x1715609d, RZ ;  /* 0x1715609d14247810 */ /* 0x000fc40007ffe0ff */
[----:B------:R-:W-:Y:S01]  /*0350*/  IADD3 R35, R20, -0x4ab325aa, RZ ;  /* 0xb54cda5614237810 */ /* 0x000fe20007ffe0ff */
[----:B------:R-:W-:Y:S01]  /*0360*/  IMAD R9, R14, R5, R9 ;  /* 0x000000050e097224 */ /* 0x000fe200078e0209 */
[----:B------:R-:W-:Y:S01]  /*0370*/  LOP3.LUT R6, R3, R6, R45, 0x96, !PT ;  /* 0x0000000603067212 */ /* 0x000fe200078e962d */
[----:B------:R-:W-:-:S03]  /*0380*/  IMAD.WIDE.U32 R16, R16, -0x326172a9, RZ ;  /* 0xcd9e8d5710107825 */ /* 0x000fc600078e00ff */
[----:B------:R-:W-:Y:S01]  /*0390*/  ISETP.GT.U32.AND P2, PT, R8, R9, PT ;  /* 0x000000090800720c */ /* 0x000fe20003f44070 */
[----:B------:R-:W-:Y:S02]  /*03a0*/  VIADD R44, R20, 0x9e3779b9 ;  /* 0x9e3779b9142c7836 */ /* 0x000fe40000000000 */
[----:B------:R-:W-:-:S03]  /*03b0*/  IMAD.WIDE.U32 R6, R6, -0x326172a9, RZ ;  /* 0xcd9e8d5706067825 */ /* 0x000fc600078e00ff */
[----:B------:R-:W-:Y:S01]  /*03c0*/  LOP3.LUT R22, R17, R44, R4, 0x96, !PT ;  /* 0x0000002c11167212 */ /* 0x000fe200078e9604 */
[----:B------:R-:W-:Y:S01]  /*03d0*/  VIADD R42, R21, 0x76cf5d0a ;  /* 0x76cf5d0a152a7836 */ /* 0x000fe20000000000 */
[----:B------:R-:W-:Y:S01]  /*03e0*/  LOP3.LUT R3, R7, R16, R43, 0x96, !PT ;  /* 0x0000001007037212 */ /* 0x000fe200078e962b */
[----:B------:R-:W-:Y:S02]  /*03f0*/  VIADD R39, R20, 0x78dde6e4 ;  /* 0x78dde6e414277836 */ /* 0x000fe40000000000 */
[----:B------:R-:W-:-:S04]  /*0400*/  IMAD.WIDE.U32 R22, R22, -0x2daee0ad, RZ ;  /* 0xd2511f5316167825 */ /* 0x000fc800078e00ff */
[----:B------:R-:W-:Y:S01]  /*0410*/  @!P2 IMAD.IADD R9, R9, 0x1, -R8 ;  /* 0x000000010909a824 */ /* 0x000fe200078e0a08 */
[----:B------:R-:W-:Y:S01]  /*0420*/  LOP3.LUT R4, R23, R2, R42, 0x96, !PT ;  /* 0x0000000217047212 */ /* 0x000fe200078e962a */
[----:B------:R-:W-:-:S03]  /*0430*/  IMAD.WIDE.U32 R2, R3, -0x2daee0ad, RZ ;  /* 0xd2511f5303027825 */ /* 0x000fc600078e00ff */
[----:B------:R-:W-:Y:S01]  /*0440*/  ISETP.GE.U32.AND P0, PT, R9, R8, PT ;  /* 0x000000080900720c */ /* 0x000fe20003f06070 */
[----:B------:R-:W-:Y:S01]  /*0450*/  IMAD.WIDE.U32 R4, R4, -0x326172a9, RZ ;  /* 0xcd9e8d5704047825 */ /* 0x000fe200078e00ff */
[----:B------:R-:W-:Y:S02]  /*0460*/  LOP3.LUT R13, R3, R22, R41, 0x96, !PT ;  /* 0x00000016030d7212 */ /* 0x000fe400078e9629 */
[----:B------:R-:W-:Y:S01]  /*0470*/  LOP3.LUT R3, R12, R19, RZ, 0x3c, !PT ;  /* 0x000000130c037212 */ /* 0x000fe200078e3cff */
[----:B------:R-:W-:Y:S01]  /*0480*/  @!P2 VIADD R14, R14, 0x1 ;  /* 0x000000010e0ea836 */ /* 0x000fe20000000000 */
[----:B------:R-:W-:Y:S01]  /*0490*/  LOP3.LUT R16, R5, R6, R40, 0x96, !PT ;  /* 0x0000000605107212 */ /* 0x000fe200078e9628 */
[----:B------:R-:W-:Y:S01]  /*04a0*/  IMAD.WIDE.U32 R12, R13, -0x326172a9, RZ ;  /* 0xcd9e8d570d0c7825 */ /* 0x000fe200078e00ff */
[----:B------:R-:W-:Y:S02]  /*04b0*/  ISETP.GE.AND P1, PT, R3, RZ, PT ;  /* 0x000000ff0300720c */ /* 0x000fe40003f26270 */
[----:B------:R-:W-:Y:S01]  /*04c0*/  ISETP.NE.AND P2, PT, R19, RZ, PT ;  /* 0x000000ff1300720c */ /* 0x000fe20003f45270 */
[----:B------:R-:W-:Y:S01]  /*04d0*/  IMAD.WIDE.U32 R16, R16, -0x2daee0ad, RZ ;  /* 0xd2511f5310107825 */ /* 0x000fe200078e00ff */
[----:B------:R-:W-:-:S02]  /*04e0*/  LOP3.LUT R6, R13, R4, R39, 0x96, !PT ;  /* 0x000000040d067212 */ /* 0x000fc400078e9627 */
[----:B------:R-:W-:Y:S01]  /*04f0*/  @P0 IADD3 R14, R14, 0x1, RZ ;  /* 0x000000010e0e0810 */ /* 0x000fe20007ffe0ff */
[----:B------:R-:W-:Y:S01]  /*0500*/  VIADD R37, R21, 0xa9066899 ;  /* 0xa906689915257836 */ /* 0x000fe20000000000 */
[----:B------:R-:W-:Y:S01]  /*0510*/  LOP3.LUT R8, R17, R2, R38, 0x96, !PT ;  /* 0x0000000211087212 */ /* 0x000fe200078e9626 */
[----:B------:R-:W-:Y:S01]  /*0520*/  IMAD.WIDE.U32 R6, R6, -0x2daee0ad, RZ ;  /* 0xd2511f5306067825 */ /* 0x000fe200078e00ff */
[----:B------:R-:W-:-:S03]  /*0530*/  IADD3 R17, R20, 0x5384540f, RZ ;  /* 0x5384540f14117810 */ /* 0x000fc60007ffe0ff */
[----:B------:R-:W-:Y:S01]  /*0540*/  IMAD.WIDE.U32 R8, R8, -0x326172a9, RZ ;  /* 0xcd9e8d5708087825 */ /* 0x000fe200078e00ff */
[----:B------:R-:W-:-:S03]  /*0550*/  LOP3.LUT R2, R7, R16, R37, 0x96, !PT ;  /* 0x0000001007027212 */ /* 0x000fc600078e9625 */
[----:B------:R-:W-:Y:S01]  /*0560*/  @!P1 IMAD.MOV R14, RZ, RZ, -R14 ;  /* 0x000000ffff0e9224 */ /* 0x000fe200078e0a0e */
[----:B------:R-:W-:Y:S01]  /*0570*/  @!P2 LOP3.LUT R14, RZ, R19, RZ, 0x33, !PT ;  /* 0x00000013ff0ea212 */ /* 0x000fe200078e33ff */
[----:B------:R-:W-:Y:S01]  /*0580*/  IMAD.WIDE.U32 R2, R2, -0x326172a9, RZ ;  /* 0xcd9e8d5702027825 */ /* 0x000fe200078e00ff */
[----:B------:R-:W-:Y:S02]  /*0590*/  LOP3.LUT R4, R9, R12, R36, 0x96, !PT ;  /* 0x0000000c09047212 */ /* 0x000fe400078e9624 */
[----:B------:R-:W-:Y:S01]  /*05a0*/  IADD3 R14, R14, 0x1, RZ ;  /* 0x000000010e0e7810 */ /* 0x000fe20007ffe0ff */
[----:B------:R-:W-:Y:S01]  /*05b0*/  VIADD R34, R21, 0x646e171e ;  /* 0x646e171e15227836 */ /* 0x000fe20000000000 */
[----:B------:R-:W-:Y:S01]  /*05c0*/  LOP3.LUT R8, R3, R8, R35, 0x96, !PT ;  /* 0x0000000803087212 */ /* 0x000fe200078e9623 */
[----:B------:R-:W-:-:S04]  /*05d0*/  IMAD.WIDE.U32 R4, R4, -0x2daee0ad, RZ ;  /* 0xd2511f5304047825 */ /* 0x000fc800078e00ff */
[----:B------:R-:W-:Y:S01]  /*05e0*/  IMAD R19, R19, R14, RZ ;  /* 0x0000000e13137224 */ /* 0x000fe200078e02ff */
[----:B------:R-:W-:Y:S01]  /*05f0*/  LOP3.LUT R6, R5, R6, R34, 0x96, !PT ;  /* 0x0000000605067212 */ /* 0x000fe200078e9622 */
[----:B------:R-:W-:Y:S02]  /*0600*/  VIADD R18, R21, 0x1fd5c5a3 ;  /* 0x1fd5c5a315127836 */ /* 0x000fe40000000000 */
[----:B------:R-:W-:Y:S01]  /*0610*/  IMAD.WIDE.U32 R8, R8, -0x2daee0ad, RZ ;  /* 0xd2511f5308087825 */ /* 0x000fe200078e00ff */
[----:B------:R-:W-:-:S03]  /*0620*/  ISETP.GE.AND P0, PT, R49, R19, PT ;  /* 0x000000133100720c */ /* 0x000fc60003f06270 */
[----:B------:R-:W-:Y:S01]  /*0630*/  IMAD.WIDE.U32 R6, R6, -0x326172a9, RZ ;  /* 0xcd9e8d5706067825 */ /* 0x000fe200078e00ff */
[----:B------:R-:W-:-:S03]  /*0640*/  LOP3.LUT R3, R9, R4, R18, 0x96, !PT ;  /* 0x0000000409037212 */ /* 0x000fc600078e9612 */
[----:B------:R-:W-:Y:S01]  /*0650*/  VIADD R16, R20, 0xf1bbcdc8 ;  /* 0xf1bbcdc814107836 */ /* 0x000fe20000000000 */
[----:B------:R-:W-:Y:S01]  /*0660*/  LOP3.LUT R4, R7, R2, R17, 0x96, !PT ;  /* 0x0000000207047212 */ /* 0x000fe200078e9611 */
[----:B------:R-:W-:-:S04]  /*0670*/  IMAD.WIDE.U32 R2, R3, -0x326172a9, RZ ;  /* 0xcd9e8d5703027825 */ /* 0x000fc800078e00ff */
[----:B------:R-:W-:Y:S01]  /*0680*/  IMAD.WIDE.U32 R4, R4, -0x2daee0ad, RZ ;  /* 0xd2511f5304047825 */ /* 0x000fe200078e00ff */
[----:B------:R-:W-:Y:S06]  /*0690*/  @P0 EXIT ;  /* 0x000000000000094d */ /* 0x000fec0003800000 */
[----:B------:R-:W0:Y:S01]  /*06a0*/  LDC.64 R28, c[0x0][0x248] ;  /* 0x00009200ff1c7b82 */ /* 0x000e220000000a00 */
[C---:B------:R-:W-:Y:S01]  /*06b0*/  IADD3 R15, R21.reuse, -0x24c28bd8, RZ ;  /* 0xdb3d7428150f7810 */ /* 0x040fe20007ffe0ff */
[----:B------:R-:W-:Y:S01]  /*06c0*/  VIADD R14, R21, 0x96a522ad ;  /* 0x96a522ad150e7836 */ /* 0x000fe20000000000 */
[----:B------:R-:W-:Y:S01]  /*06d0*/  LOP3.LUT R7, R3, R6, R16, 0x96, !PT ;  /* 0x0000000603077212 */ /* 0x000fe200078e9610 */
[----:B------:R-:W-:Y:S01]  /*06e0*/  ULDC.64 UR8, c[0x0][0x250] ;  /* 0x0000940000087ab9 */ /* 0x000fe20000000a00 */
[----:B------:R-:W-:Y:S01]  /*06f0*/  LOP3.LUT R6, R5, R8, R15, 0x96, !PT ;  /* 0x0000000805067212 */ /* 0x000fe200078e960f */
[----:B------:R-:W-:Y:S01]  /*0700*/  IMAD.MOV.U32 R9, RZ, RZ, R31 ;  /* 0x000000ffff097224 */ /* 0x000fe200078e001f */
[----:B------:R-:W-:Y:S01]  /*0710*/  IADD3 R12, R20, -0x700cb87f, RZ ;  /* 0x8ff34781140c7810 */ /* 0x000fe20007ffe0ff */
[----:B------:R-:W1:Y:S01]  /*0720*/  LDC R13, c[0x0][0x210] ;  /* 0x00008400ff0d7b82 */ /* 0x000e620000000800 */
[----:B------:R-:W-:Y:S01]  /*0730*/  IMAD.HI.U32 R3, R7, -0x2daee0ad, RZ ;  /* 0xd2511f5307037827 */ /* 0x000fe200078e00ff */
[----:B------:R-:W-:Y:S01]  /*0740*/  MOV R8, R7 ;  /* 0x0000000700087202 */ /* 0x000fe20000000f00 */
[----:B------:R-:W-:-:S02]  /*0750*/  ULDC.64 UR10, c[0x0][0x248] ;  /* 0x00009200000a7ab9 */ /* 0x000fc40000000a00 */
[C---:B------:R-:W-:Y:S01]  /*0760*/  IMAD.HI.U32 R5, R6.reuse, -0x326172a9, RZ ;  /* 0xcd9e8d5706057827 */ /* 0x040fe200078e00ff */
[----:B------:R-:W-:Y:S02]  /*0770*/  LOP3.LUT R3, R3, R4, R14, 0x96, !PT ;  /* 0x0000000403037212 */ /* 0x000fe400078e960e */
[----:B------:R-:W2:Y:S01]  /*0780*/  LDC.64 R22, c[0x0][0x230] ;  /* 0x00008c00ff167b82 */ /* 0x000ea20000000a00 */
[----:B------:R-:W-:Y:S01]  /*0790*/  IMAD R6, R6, -0x326172a9, RZ ;  /* 0xcd9e8d5706067824 */ /* 0x000fe200078e02ff */
[----:B------:R-:W-:Y:S02]  /*07a0*/  LOP3.LUT R5, R5, R2, R12, 0x96, !PT ;  /* 0x0000000205057212 */ /* 0x000fe400078e960c */
[----:B------:R-:W-:-:S03]  /*07b0*/  LOP3.LUT R4, R0, 0x3, RZ, 0xc0, !PT ;  /* 0x0000000300047812 */ /* 0x000fc600078ec0ff */
[----:B------:R-:W-:Y:S01]  /*07c0*/  IMAD.MOV.U32 R7, RZ, RZ, R5 ;  /* 0x000000ffff077224 */ /* 0x000fe200078e0005 */
[----:B------:R-:W3:Y:S01]  /*07d0*/  LDC.64 R24, c[0x0][0x240] ;  /* 0x00009000ff187b82 */ /* 0x000ee20000000a00 */
[----:B0-----:R-:W-:Y:S01]  /*07e0*/  DADD R28, -R28, UR8 ;  /* 0x000000081c1c7e29 */ /* 0x001fe20008000100 */
[----:B------:R-:W-:Y:S01]  /*07f0*/  MOV R5, R3 ;  /* 0x0000000300057202 */ /* 0x000fe20000000f00 */
[----:B------:R-:W-:-:S05]  /*0800*/  IMAD.MOV.U32 R3, RZ, RZ, R49 ;  /* 0x000000ffff037224 */ /* 0x000fca00078e0031 */
[----:B------:R-:W0:Y:S04]  /*0810*/  LDC.64 R26, c[0x0][0x238] ;  /* 0x00008e00ff1a7b82 */ /* 0x000e280000000a00 */
.L_x_12:
[----:B------:R-:W-:Y:S01]  /*0820*/  IADD3 R10, R10, 0x1, RZ ;  /* 0x000000010a0a7810 */ /* 0x000fe20007ffe0ff */
[----:B------:R-:W-:Y:S03]  /*0830*/  BSSY B0, `(.L_x_0) ;  /* 0x000000c000007945 */ /* 0x000fe60003800000 */
[C---:B------:R-:W-:Y:S01]  /*0840*/  ISETP.NE.AND P0, PT, R10.reuse, RZ, PT ;  /* 0x000000ff0a00720c */ /* 0x040fe20003f05270 */
[----:B0---4-:R-:W-:-:S12]  /*0850*/  IMAD.HI.U32 R2, R10, -0x2daee0ad, RZ ;  /* 0xd2511f530a027827 */ /* 0x011fd800078e00ff */
[----:B-1----:R-:W-:Y:S05]  /*0860*/  @P0 BRA `(.L_x_1) ;  /* 0x0000000000200947 */ /* 0x002fea0003800000 */
[----:B------:R-:W-:-:S05]  /*0870*/  VIADD R9, R9, 0x1 ;  /* 0x0000000109097836 */ /* 0x000fca0000000000 */
[----:B------:R-:W-:-:S13]  /*0880*/  ISETP.NE.AND P0, PT, R9, RZ, PT ;  /* 0x000000ff0900720c */ /* 0x000fda0003f05270 */
[----:B------:R-:W-:Y:S01]  /*0890*/  @!P0 IADD3 R3, R3, 0x1, RZ ;  /* 0x0000000103038810 */ /* 0x000fe20007ffe0ff */
[----:B------:R-:W-:Y:S02]  /*08a0*/  @!P0 VIADD R0, R11, 0x1 ;  /* 0x000000010b008836 */ /* 0x000fe40000000000 */
[----:B------:R-:W-:Y:S01]  /*08b0*/  @!P0 IMAD.MOV.U32 R9, RZ, RZ, RZ ;  /* 0x000000ffff098224 */ /* 0x000fe200078e00ff */
[----:B------:R-:W-:-:S13]  /*08c0*/  ISETP.NE.AND P1, PT, R3, RZ, !P0 ;  /* 0x000000ff0300720c */ /* 0x000fda0004725270 */
[----:B------:R-:W-:-:S04]  /*08d0*/  @P1 IADD3 R0, R11, RZ, RZ ;  /* 0x000000ff0b001210 */ /* 0x000fc80007ffe0ff */
[----:B------:R-:W-:-:S07]  /*08e0*/  @!P0 MOV R11, R0 ;  /* 0x00000000000b8202 */ /* 0x000fce0000000f00 */
.L_x_1:
[----:B------:R-:W-:Y:S05]  /*08f0*/  BSYNC B0 ;  /* 0x0000000000007941 */ /* 0x000fea0003800000 */
.L_x_0:
[C---:B------:R-:W-:Y:S01]  /*0900*/  IMAD.HI.U32 R0, R3.reuse, -0x326172a9, RZ ;  /* 0xcd9e8d5703007827 */ /* 0x040fe200078e00ff */
[----:B------:R-:W-:Y:S02]  /*0910*/  LOP3.LUT R2, R2, R11, R21, 0x96, !PT ;  /* 0x0000000b02027212 */ /* 0x000fe400078e9615 */
[----:B------:R-:W-:Y:S01]  /*0920*/  ISETP.NE.AND P0, PT, R4, 0x1, PT ;  /* 0x000000010400780c */ /* 0x000fe20003f05270 */
[----:B------:R-:W-:Y:S01]  /*0930*/  IMAD R31, R3, -0x326172a9, RZ ;  /* 0xcd9e8d57031f7824 */ /* 0x000fe200078e02ff */
[----:B------:R-:W-:Y:S01]  /*0940*/  LOP3.LUT R0, R0, R9, R20, 0x96, !PT ;  /* 0x0000000900007212 */ /* 0x000fe200078e9614 */
[----:B------:R-:W-:-:S04]  /*0950*/  IMAD.WIDE.U32 R50, R2, -0x326172a9, RZ ;  /* 0xcd9e8d5702327825 */ /* 0x000fc800078e00ff */
[----:B------:R-:W-:Y:S01]  /*0960*/  IMAD R2, R10, -0x2daee0ad, RZ ;  /* 0xd2511f530a027824 */ /* 0x000fe200078e02ff */
[----:B------:R-:W-:Y:S01]  /*0970*/  LOP3.LUT R31, R51, R31, R44, 0x96, !PT ;  /* 0x0000001f331f7212 */ /* 0x000fe200078e962c */
[----:B------:R-:W-:-:S04]  /*0980*/  IMAD.WIDE.U32 R52, R0, -0x2daee0ad, RZ ;  /* 0xd2511f5300347825 */ /* 0x000fc800078e00ff */
[----:B------:R-:W-:Y:S01]  /*0990*/  IMAD.WIDE.U32 R32, R31, -0x2daee0ad, RZ ;  /* 0xd2511f531f207825 */ /* 0x000fe200078e00ff */
[----:B------:R-:W-:-:S03]  /*09a0*/  LOP3.LUT R2, R53, R2, R45, 0x96, !PT ;  /* 0x0000000235027212 */ /* 0x000fc600078e962d */
[----:B------:R-:W-:Y:S01]  /*09b0*/  IMAD R0, R8, -0x2daee0ad, RZ ;  /* 0xd2511f5308007824 */ /* 0x000fe200078e02ff */
[----:B------:R-:W-:Y:S01]  /*09c0*/  LOP3.LUT R51, R33, R52, R42, 0x96, !PT ;  /* 0x0000003421337212 */ /* 0x000fe200078e962a */
[----:B------:R-:W-:Y:S01]  /*09d0*/  IMAD.WIDE.U32 R30, R2, -0x326172a9, RZ ;  /* 0xcd9e8d57021e7825 */ /* 0x000fe200078e00ff */
[----:B------:R-:W-:-:S03]  /*09e0*/  MOV R2, R5 ;  /* 0x0000000500027202 */ /* 0x000fc60000000f00 */
[----:B------:R-:W-:Y:S01]  /*09f0*/  IMAD.MOV.U32 R47, RZ, RZ, R0 ;  /* 0x000000ffff2f7224 */ /* 0x000fe200078e0000 */
[----:B------:R-:W-:Y:S01]  /*0a00*/  LOP3.LUT R52, R31, R50, R43, 0x96, !PT ;  /* 0x000000321f347212 */ /* 0x000fe200078e962b */
[----:B------:R-:W-:-:S04]  /*0a10*/  IMAD.WIDE.U32 R50, R51, -0x326172a9, RZ ;  /* 0xcd9e8d5733327825 */ /* 0x000fc800078e00ff */
[----:B------:R-:W-:Y:S01]  /*0a20*/  IMAD.WIDE.U32 R52, R52, -0x2daee0ad, RZ ;  /* 0xd2511f5334347825 */ /* 0x000fe200078e00ff */
[----:B------:R-:W-:-:S04]  /*0a30*/  LOP3.LUT R33, R51, R30, R40, 0x96, !PT ;  /* 0x0000001e33217212 */ /* 0x000fc800078e9628 */
        /* <DEDUP_REMOVED lines=19> */
[----:B------:R-:W-:Y:S02]  /*0b70*/  LOP3.LUT R51, R33, R52, R15, 0x96, !PT ;  /* 0x0000003421337212 */ /* 0x000fe400078e960f */
[----:B------:R-:W-:Y:S02]  /*0b80*/  MOV R33, R2 ;  /* 0x0000000200217202 */ /* 0x000fe40000000f00 */
[----:B------:R-:W-:Y:S01]  /*0b90*/  LOP3.LUT R8, R31, R50, R16, 0x96, !PT ;  /* 0x000000321f087212 */ /* 0x000fe200078e9610 */
[----:B------:R-:W-:-:S04]  /*0ba0*/  IMAD.WIDE.U32 R50, R51, -0x326172a9, RZ ;  /* 0xcd9e8d5733327825 */ /* 0x000fc800078e00ff */
[----:B------:R-:W-:Y:S01]  /*0bb0*/  IMAD.MOV.U32 R31, RZ, RZ, R7 ;  /* 0x000000ffff1f7224 */ /* 0x000fe200078e0007 */
[----:B------:R-:W-:Y:S01]  /*0bc0*/  LOP3.LUT R7, R51, R30, R12, 0x96, !PT ;  /* 0x0000001e33077212 */ /* 0x000fe200078e960c */
[----:B------:R-:W-:-:S03]  /*0bd0*/  IMAD.HI.U32 R5, R8, -0x2daee0ad, RZ ;  /* 0xd2511f5308057827 */ /* 0x000fc600078e00ff */
[----:B------:R-:W-:Y:S01]  /*0be0*/  MOV R48, R7 ;  /* 0x0000000700307202 */ /* 0x000fe20000000f00 */
[----:B------:R-:W-:Y:S01]  /*0bf0*/  IMAD.MOV.U32 R30, RZ, RZ, R6 ;  /* 0x000000ffff1e7224 */ /* 0x000fe200078e0006 */
[----:B------:R-:W-:Y:S02]  /*0c00*/  LOP3.LUT R5, R5, R32, R14, 0x96, !PT ;  /* 0x0000002005057212 */ /* 0x000fe400078e960e */
[----:B------:R-:W-:Y:S01]  /*0c10*/  MOV R6, R50 ;  /* 0x0000003200067202 */ /* 0x000fe20000000f00 */
[----:B------:R-:W-:Y:S01]  /*0c20*/  IMAD.MOV.U32 R32, RZ, RZ, R30 ;  /* 0x000000ffff207224 */ /* 0x000fe200078e001e */
[----:B------:R-:W-:Y:S06]  /*0c30*/  @!P0 BRA `(.L_x_2) ;  /* 0x0000000000448947 */ /* 0x000fec0003800000 */
[----:B------:R-:W-:-:S13]  /*0c40*/  ISETP.NE.AND P0, PT, R4, 0x2, PT ;  /* 0x000000020400780c */ /* 0x000fda0003f05270 */
[----:B------:R-:W-:Y:S05]  /*0c50*/  @!P0 BRA `(.L_x_3) ;  /* 0x00000000002c8947 */ /* 0x000fea0003800000 */
[----:B------:R-:W-:Y:S01]  /*0c60*/  ISETP.NE.AND P0, PT, R4, 0x3, PT ;  /* 0x000000030400780c */ /* 0x000fe20003f05270 */
[----:B------:R-:W-:Y:S01]  /*0c70*/  IMAD.MOV.U32 R32, RZ, RZ, R0 ;  /* 0x000000ffff207224 */ /* 0x000fe200078e0000 */
[----:B------:R-:W-:Y:S01]  /*0c80*/  MOV R33, R7 ;  /* 0x0000000700217202 */ /* 0x000fe20000000f00 */
[----:B------:R-:W-:Y:S01]  /*0c90*/  IMAD.MOV.U32 R47, RZ, RZ, R6 ;  /* 0x000000ffff2f7224 */ /* 0x000fe200078e0006 */
[----:B------:R-:W-:-:S09]  /*0ca0*/  MOV R48, R5 ;  /* 0x0000000500307202 */ /* 0x000fd20000000f00 */
[----:B------:R-:W-:Y:S05]  /*0cb0*/  @!P0 BRA `(.L_x_2) ;  /* 0x0000000000248947 */ /* 0x000fea0003800000 */
[----:B------:R-:W-:Y:S01]  /*0cc0*/  IMAD.MOV.U32 R32, RZ, RZ, R31 ;  /* 0x000000ffff207224 */ /* 0x000fe200078e001f */
[----:B------:R-:W-:Y:S01]  /*0cd0*/  MOV R33, R30 ;  /* 0x0000001e00217202 */ /* 0x000fe20000000f00 */
[----:B------:R-:W-:Y:S01]  /*0ce0*/  IMAD.MOV.U32 R47, RZ, RZ, R2 ;  /* 0x000000ffff2f7224 */ /* 0x000fe200078e0002 */
[----:B------:R-:W-:Y:S01]  /*0cf0*/  MOV R48, R0 ;  /* 0x0000000000307202 */ /* 0x000fe20000000f00 */
[----:B------:R-:W-:Y:S06]  /*0d00*/  BRA `(.L_x_2) ;  /* 0x0000000000107947 */ /* 0x000fec0003800000 */
.L_x_3:
[----:B------:R-:W-:Y:S01]  /*0d10*/  IMAD.MOV.U32 R32, RZ, RZ, R2 ;  /* 0x000000ffff207224 */ /* 0x000fe200078e0002 */
[----:B------:R-:W-:Y:S01]  /*0d20*/  MOV R33, R0 ;  /* 0x0000000000217202 */ /* 0x000fe20000000f00 */
[----:B------:R-:W-:Y:S01]  /*0d30*/  IMAD.MOV.U32 R47, RZ, RZ, R7 ;  /* 0x000000ffff2f7224 */ /* 0x000fe200078e0007 */
[----:B------:R-:W-:-:S07]  /*0d40*/  MOV R48, R6 ;  /* 0x0000000600307202 */ /* 0x000fce0000000f00 */
.L_x_2:
[----:B-1----:R-:W-:Y:S01]  /*0d50*/  ISETP.GE.AND P0, PT, R49, R13, PT ;  /* 0x0000000d3100720c */ /* 0x002fe20003f06270 */
[----:B------:R-:W-:Y:S01]  /*0d60*/  BSSY B0, `(.L_x_4) ;  /* 0x0000029000007945 */ /* 0x000fe20003800000 */
[----:B------:R-:W-:Y:S01]  /*0d70*/  I2FP.F32.U32 R0, R33 ;  /* 0x0000002100007245 */ /* 0x000fe20000201000 */
[----:B------:R-:W-:Y:S01]  /*0d80*/  IMAD.MOV.U32 R33, RZ, RZ, 0x2f800000 ;  /* 0x2f800000ff217424 */ /* 0x000fe200078e00ff */
[----:B------:R-:W-:Y:S02]  /*0d90*/  I2FP.F32.U32 R2, R47 ;  /* 0x0000002f00027245 */ /* 0x000fe40000201000 */
[----:B------:R-:W-:Y:S01]  /*0da0*/  I2FP.F32.U32 R30, R48 ;  /* 0x00000030001e7245 */ /* 0x000fe20000201000 */
[-C--:B------:R-:W-:Y:S02]  /*0db0*/  FFMA.FTZ R48, R0, R33.reuse, 1.1641532182693481445e-10 ;  /* 0x2f00000000307423 */ /* 0x080fe40000010021 */
[-C--:B------:R-:W-:Y:S02]  /*0dc0*/  FFMA.FTZ R2, R2, R33.reuse, 1.1641532182693481445e-10 ;  /* 0x2f00000002027423 */ /* 0x080fe40000010021 */
[----:B------:R-:W-:-:S02]  /*0dd0*/  FFMA.FTZ R0, R30, R33, 1.1641532182693481445e-10 ;  /* 0x2f0000001e007423 */ /* 0x000fc40000010021 */
[----:B------:R-:W-:Y:S05]  /*0de0*/  @P0 BRA `(.L_x_5) ;  /* 0x0000000000800947 */ /* 0x000fea0003800000 */
[----:B0-----:R-:W-:-:S05]  /*0df0*/  IMAD.WIDE R30, R49, 0x2, R26 ;  /* 0x00000002311e7825 */ /* 0x001fca00078e021a */
[----:B------:R-:W4:Y:S01]  /*0e00*/  LDG.E.U16 R47, desc[UR4][R30.64] ;  /* 0x000000041e2f7981 */ /* 0x000f22000c1e1500 */
[----:B------:R-:W-:Y:S01]  /*0e10*/  I2FP.F32.U32 R32, R32 ;  /* 0x0000002000207245 */ /* 0x000fe20000201000 */
[----:B------:R-:W-:Y:S01]  /*0e20*/  UMOV UR8, 0xf0000000 ;  /* 0xf000000000087882 */ /* 0x000fe20000000000 */
[----:B------:R-:W-:-:S03]  /*0e30*/  UMOV UR9, 0x380fffff ;  /* 0x380fffff00097882 */ /* 0x000fc60000000000 */
[----:B------:R-:W-:-:S06]  /*0e40*/  FFMA.FTZ R50, R32, R33, 1.1641532182693481445e-10 ;  /* 0x2f00000020327423 */ /* 0x000fcc0000010021 */
[----:B------:R-:W0:Y:S02]  /*0e50*/  F2F.BF16.F32 R50, R50 ;  /* 0x0000003200327304 */ /* 0x000e240000202000 */
[----:B0-----:R-:W-:-:S05]  /*0e60*/  SHF.L.U32 R32, R50, 0x10, RZ ;  /* 0x0000001032207819 */ /* 0x001fca00000006ff */
[----:B------:R-:W-:-:S04]  /*0e70*/  FMUL.FTZ R51, R32, 1 ;  /* 0x3f80000020337820 */ /* 0x000fc80000410000 */
[----:B------:R-:W0:Y:S02]  /*0e80*/  F2F.F64.F32 R32, R51 ;  /* 0x0000003300207310 */ /* 0x000e240000201800 */
[----:B0-----:R-:W-:-:S06]  /*0e90*/  DFMA R32, R28, R32, UR10 ;  /* 0x0000000a1c207e2b */ /* 0x001fcc0008000020 */
[----:B------:R-:W0:Y:S02]  /*0ea0*/  F2F.F32.F64 R52, R32 ;  /* 0x0000002000347310 */ /* 0x000e240000301000 */
[----:B------:R-:W-:-:S14]  /*0eb0*/  DSETP.GEU.AND P1, PT, |R32|, UR8, PT ;  /* 0x0000000820007e2a */ /* 0x000fdc000bf2e200 */
[----:B0-----:R-:W-:Y:S01]  /*0ec0*/  @!P1 FMUL R52, R52, 1.175494350822287508e-38 ;  /* 0x0080000034349820 */ /* 0x001fe20000400000 */
[----:B----4-:R-:W-:-:S05]  /*0ed0*/  IMAD.U32 R30, R47, 0x10000, RZ ;  /* 0x000100002f1e7824 */ /* 0x010fca00078e00ff */
[----:B------:R-:W-:-:S13]  /*0ee0*/  FSETP.GTU.FTZ.AND P0, PT, R30, RZ, PT ;  /* 0x000000ff1e00720b */ /* 0x000fda0003f1c000 */
[----:B------:R-:W-:Y:S05]  /*0ef0*/  @P0 BRA `(.L_x_6) ;  /* 0x0000000000280947 */ /* 0x000fea0003800000 */
[----:B------:R-:W0:Y:S01]  /*0f00*/  F2F.BF16.F32 R47, R52 ;  /* 0x00000034002f7304 */ /* 0x000e220000202000 */
[----:B--2---:R-:W-:Y:S01]  /*0f10*/  IMAD.WIDE R32, R49, 0x2, R22 ;  /* 0x0000000231207825 */ /* 0x004fe200078e0216 */
[----:B0-----:R-:W-:-:S05]  /*0f20*/  SHF.L.U32 R31, R47, 0x10, RZ ;  /* 0x000000102f1f7819 */ /* 0x001fca00000006ff */
[----:B------:R-:W-:-:S05]  /*0f30*/  FMUL.FTZ R31, R30, R31 ;  /* 0x0000001f1e1f7220 */ /* 0x000fca0000410000 */
[----:B------:R-:W-:-:S04]  /*0f40*/  F2FP.BF16.F32.PACK_AB R31, RZ, R31 ;  /* 0x0000001fff1f723e */ /* 0x000fc800000010ff */
[----:B------:R-:W-:Y:S01]  /*0f50*/  PRMT R50, R31, 0x7610, R50 ;  /* 0x000076101f327816 */ /* 0x000fe20000000032 */
[----:B---3--:R-:W-:-:S04]  /*0f60*/  IMAD.WIDE R30, R49, 0x2, R24 ;  /* 0x00000002311e7825 */ /* 0x008fc800078e0218 */
[----:B------:R1:W-:Y:S04]  /*0f70*/  STG.E.U16 desc[UR4][R32.64], R50 ;  /* 0x0000003220007986 */ /* 0x0003e8000c101504 */
[----:B------:R1:W-:Y:S01]  /*0f80*/  STG.E.U16 desc[UR4][R30.64], R47 ;  /* 0x0000002f1e007986 */ /* 0x0003e2000c101504 */
[----:B------:R-:W-:Y:S05]  /*0f90*/  BRA `(.L_x_5) ;  /* 0x0000000000147947 */ /* 0x000fea0003800000 */
.L_x_6:
[----:B--2---:R-:W-:-:S04]  /*0fa0*/  IMAD.WIDE R32, R49, 0x2, R22 ;  /* 0x0000000231207825 */ /* 0x004fc800078e0216 */
[----:B------:R-:W-:Y:S01]  /*0fb0*/  IMAD.MOV.U32 R50, RZ, RZ, 0x3f80 ;  /* 0x00003f80ff327424 */ /* 0x000fe200078e00ff */
[----:B------:R4:W-:Y:S01]  /*0fc0*/  STG.E.U16 desc[UR4][R32.64], R47 ;  /* 0x0000002f20007986 */ /* 0x0009e2000c101504 */
[----:B---3--:R-:W-:-:S05]  /*0fd0*/  IMAD.WIDE R30, R49, 0x2, R24 ;  /* 0x00000002311e7825 */ /* 0x008fca00078e0218 */
[----:B------:R4:W-:Y:S02]  /*0fe0*/  STG.E.U16 desc[UR4][R30.64], R50 ;  /* 0x000000321e007986 */ /* 0x0009e4000c101504 */
.L_x_5:
[----:B------:R-:W-:Y:S05]  /*0ff0*/  BSYNC B0 ;  /* 0x0000000000007941 */ /* 0x000fea0003800000 */
.L_x_4:
[C---:B------:R-:W-:Y:S01]  /*1000*/  IMAD R53, R46.reuse, UR6, R49 ;  /* 0x000000062e357c24 */ /* 0x040fe2000f8e0231 */
[----:B------:R-:W-:Y:S03]  /*1010*/  BSSY B0, `(.L_x_7) ;  /* 0x0000020000007945 */ /* 0x000fe60003800000 */
[----:B-1--4-:R-:W-:Y:S01]  /*1020*/  IMAD R47, R46, UR6, R53 ;  /* 0x000000062e2f7c24 */ /* 0x012fe2000f8e0235 */
[----:B------:R-:W-:-:S03]  /*1030*/  ISETP.GE.AND P2, PT, R53, R13, PT ;  /* 0x0000000d3500720c */ /* 0x000fc60003f46270 */
[----:B------:R-:W-:Y:S01]  /*1040*/  IMAD R49, R46, UR6, R47 ;  /* 0x000000062e317c24 */ /* 0x000fe2000f8e022f */
[----:B------:R-:W-:-:S04]  /*1050*/  ISETP.GE.AND P1, PT, R47, R13, PT ;  /* 0x0000000d2f00720c */ /* 0x000fc80003f26270 */
[----:B------:R-:W-:-:S05]  /*1060*/  ISETP.GE.AND P0, PT, R49, R13, PT ;  /* 0x0000000d3100720c */ /* 0x000fca0003f06270 */
[----:B------:R-:W-:Y:S08]  /*1070*/  @P2 BRA `(.L_x_8) ;  /* 0x0000000000642947 */ /* 0x000ff00003800000 */
[----:B0-----:R-:W-:-:S06]  /*1080*/  IMAD.WIDE R50, R53, 0x2, R26 ;  /* 0x0000000235327825 */ /* 0x001fcc00078e021a */
[----:B------:R0:W4:Y:S01]  /*1090*/  LDG.E.U16 R51, desc[UR4][R50.64] ;  /* 0x0000000432337981 */ /* 0x000122000c1e1500 */
[----:B------:R-:W1:Y:S01]  /*10a0*/  F2F.BF16.F32 R48, R48 ;  /* 0x0000003000307304 */ /* 0x000e620000202000 */
[----:B------:R-:W-:Y:S01]  /*10b0*/  UMOV UR8, 0xf0000000 ;  /* 0xf000000000087882 */ /* 0x000fe20000000000 */
[----:B------:R-:W-:Y:S01]  /*10c0*/  UMOV UR9, 0x380fffff ;  /* 0x380fffff00097882 */ /* 0x000fe20000000000 */
[----:B-1----:R-:W-:-:S05]  /*10d0*/  SHF.L.U32 R30, R48, 0x10, RZ ;  /* 0x00000010301e7819 */ /* 0x002fca00000006ff */
[----:B------:R-:W-:-:S06]  /*10e0*/  FMUL.FTZ R30, R30, 1 ;  /* 0x3f8000001e1e7820 */ /* 0x000fcc0000410000 */
[----:B------:R-:W1:Y:S02]  /*10f0*/  F2F.F64.F32 R30, R30 ;  /* 0x0000001e001e7310 */ /* 0x000e640000201800 */
[----:B-1----:R-:W-:-:S06]  /*1100*/  DFMA R32, R28, R30, UR10 ;  /* 0x0000000a1c207e2b */ /* 0x002fcc000800001e */
[----:B------:R3:W1:Y:S02]  /*1110*/  F2F.F32.F64 R31, R32 ;  /* 0x00000020001f7310 */ /* 0x0006640000301000 */
[----:B------:R-:W-:Y:S01]  /*1120*/  DSETP.GEU.AND P2, PT, |R32|, UR8, PT ;  /* 0x0000000820007e2a */ /* 0x000fe2000bf4e200 */
[----:B---3--:R-:W-:-:S13]  /*1130*/  IMAD.WIDE R32, R53, 0x2, R24 ;  /* 0x0000000235207825 */ /* 0x008fda00078e0218 */
[----:B-1----:R-:W-:-:S04]  /*1140*/  @!P2 FMUL R31, R31, 1.175494350822287508e-38 ;  /* 0x008000001f1fa820 */ /* 0x002fc80000400000 */
[----:B0-----:R2:W0:Y:S02]  /*1150*/  F2F.BF16.F32 R50, R31 ;  /* 0x0000001f00327304 */ /* 0x0014240000202000 */
[----:B--2---:R-:W-:-:S04]  /*1160*/  IMAD.WIDE R30, R53, 0x2, R22 ;  /* 0x00000002351e7825 */ /* 0x004fc800078e0216 */
[----:B----4-:R-:W-:-:S05]  /*1170*/  IMAD.U32 R52, R51, 0x10000, RZ ;  /* 0x0001000033347824 */ /* 0x010fca00078e00ff */
[----:B------:R-:W-:-:S13]  /*1180*/  FSETP.GTU.FTZ.AND P2, PT, R52, RZ, PT ;  /* 0x000000ff3400720b */ /* 0x000fda0003f5c000 */
[----:B0-----:R-:W-:-:S05]  /*1190*/  @!P2 SHF.L.U32 R48, R50, 0x10, RZ ;  /* 0x000000103230a819 */ /* 0x001fca00000006ff */
[----:B------:R-:W-:-:S05]  /*11a0*/  @!P2 FMUL.FTZ R48, R52, R48 ;  /* 0x000000303430a220 */ /* 0x000fca0000410000 */
[----:B------:R-:W-:Y:S01]  /*11b0*/  @!P2 F2FP.BF16.F32.PACK_AB R52, RZ, R48 ;  /* 0x00000030ff34a23e */ /* 0x000fe200000010ff */
[----:B------:R-:W-:-:S04]  /*11c0*/  IMAD.MOV.U32 R48, RZ, RZ, 0x3f80 ;  /* 0x00003f80ff307424 */ /* 0x000fc800078e00ff */
[----:B------:R1:W-:Y:S04]  /*11d0*/  @!P2 STG.E.U16 desc[UR4][R30.64], R52 ;  /* 0x000000341e00a986 */ /* 0x0003e8000c101504 */
[----:B------:R1:W-:Y:S04]  /*11e0*/  @!P2 STG.E.U16 desc[UR4][R32.64], R50 ;  /* 0x000000322000a986 */ /* 0x0003e8000c101504 */
[----:B------:R1:W-:Y:S04]  /*11f0*/  @P2 STG.E.U16 desc[UR4][R30.64], R51 ;  /* 0x000000331e002986 */ /* 0x0003e8000c101504 */
[----:B------:R1:W-:Y:S02]  /*1200*/  @P2 STG.E.U16 desc[UR4][R32.64], R48 ;  /* 0x0000003020002986 */ /* 0x0003e4000c101504 */
.L_x_8:
[----:B------:R-:W-:Y:S05]  /*1210*/  BSYNC B0 ;  /* 0x0000000000007941 */ /* 0x000fea0003800000 */
.L_x_7:
[----:B------:R-:W-:Y:S04]  /*1220*/  BSSY B0, `(.L_x_9) ;  /* 0x000001d000007945 */ /* 0x000fe80003800000 */
[----:B------:R-:W-:Y:S05]  /*1230*/  @P1 BRA `(.L_x_10) ;  /* 0x00000000006c1947 */ /* 0x000fea0003800000 */
[----:B01----:R-:W-:-:S05]  /*1240*/  IMAD.WIDE R30, R47, 0x2, R26 ;  /* 0x000000022f1e7825 */ /* 0x003fca00078e021a */
[----:B------:R-:W4:Y:S01]  /*1250*/  LDG.E.U16 R51, desc[UR4][R30.64] ;  /* 0x000000041e337981 */ /* 0x000f22000c1e1500 */
[----:B------:R-:W0:Y:S01]  /*1260*/  F2F.BF16.F32 R2, R2 ;  /* 0x0000000200027304 */ /* 0x000e220000202000 */
[----:B------:R-:W-:Y:S01]  /*1270*/  UMOV UR8, 0xf0000000 ;  /* 0xf000000000087882 */ /* 0x000fe20000000000 */
[----:B------:R-:W-:Y:S01]  /*1280*/  UMOV UR9, 0x380fffff ;  /* 0x380fffff00097882 */ /* 0x000fe20000000000 */
[----:B0-----:R-:W-:-:S05]  /*1290*/  SHF.L.U32 R32, R2, 0x10, RZ ;  /* 0x0000001002207819 */ /* 0x001fca00000006ff */
[----:B------:R-:W-:-:S04]  /*12a0*/  FMUL.FTZ R48, R32, 1 ;  /* 0x3f80000020307820 */ /* 0x000fc80000410000 */
[----:B------:R0:W1:Y:S02]  /*12b0*/  F2F.F64.F32 R32, R48 ;  /* 0x0000003000207310 */ /* 0x0000640000201800 */
[----:B0-----:R-:W-:Y:S01]  /*12c0*/  IMAD.MOV.U32 R48, RZ, RZ, 0x3f80 ;  /* 0x00003f80ff307424 */ /* 0x001fe200078e00ff */
[----:B-1----:R-:W-:-:S06]  /*12d0*/  DFMA R32, R28, R32, UR10 ;  /* 0x0000000a1c207e2b */ /* 0x002fcc0008000020 */
[----:B------:R3:W0:Y:S02]  /*12e0*/  F2F.F32.F64 R53, R32 ;  /* 0x0000002000357310 */ /* 0x0006240000301000 */
[----:B------:R-:W-:Y:S01]  /*12f0*/  DSETP.GEU.AND P1, PT, |R32|, UR8, PT ;  /* 0x0000000820007e2a */ /* 0x000fe2000bf2e200 */
[----:B---3--:R-:W-:-:S13]  /*1300*/  IMAD.WIDE R32, R47, 0x2, R24 ;  /* 0x000000022f207825 */ /* 0x008fda00078e0218 */
[----:B0-----:R-:W-:-:S06]  /*1310*/  @!P1 FMUL R53, R53, 1.175494350822287508e-38 ;  /* 0x0080000035359820 */ /* 0x001fcc0000400000 */
[----:B------:R-:W0:Y:S01]  /*1320*/  F2F.BF16.F32 R53, R53 ;  /* 0x0000003500357304 */ /* 0x000e220000202000 */
[----:B----4-:R-:W-:-:S05]  /*1330*/  IMAD.U32 R50, R51, 0x10000, RZ ;  /* 0x0001000033327824 */ /* 0x010fca00078e00ff */
[----:B------:R-:W-:-:S13]  /*1340*/  FSETP.GTU.FTZ.AND P1, PT, R50, RZ, PT ;  /* 0x000000ff3200720b */ /* 0x000fda0003f3c000 */
[----:B0-----:R-:W-:-:S05]  /*1350*/  @!P1 SHF.L.U32 R31, R53, 0x10, RZ ;  /* 0x00000010351f9819 */ /* 0x001fca00000006ff */
[----:B------:R-:W-:-:S05]  /*1360*/  @!P1 FMUL.FTZ R31, R50, R31 ;  /* 0x0000001f321f9220 */ /* 0x000fca0000410000 */
[----:B------:R-:W-:Y:S01]  /*1370*/  @!P1 F2FP.BF16.F32.PACK_AB R2, RZ, R31 ;  /* 0x0000001fff02923e */ /* 0x000fe200000010ff */
[----:B--2---:R-:W-:-:S03]  /*1380*/  IMAD.WIDE R30, R47, 0x2, R22 ;  /* 0x000000022f1e7825 */ /* 0x004fc600078e0216 */
[----:B------:R-:W-:Y:S02]  /*1390*/  PRMT R50, R2, 0x7610, R50 ;  /* 0x0000761002327816 */ /* 0x000fe40000000032 */
[----:B------:R-:W-:-:S03]  /*13a0*/  @P1 PRMT R2, R48, 0x7610, R2 ;  /* 0x0000761030021816 */ /* 0x000fc60000000002 */
[----:B------:R4:W-:Y:S04]  /*13b0*/  @!P1 STG.E.U16 desc[UR4][R30.64], R50 ;  /* 0x000000321e009986 */ /* 0x0009e8000c101504 */
[----:B------:R4:W-:Y:S04]  /*13c0*/  @!P1 STG.E.U16 desc[UR4][R32.64], R53 ;  /* 0x0000003520009986 */ /* 0x0009e8000c101504 */
[----:B------:R4:W-:Y:S04]  /*13d0*/  @P1 STG.E.U16 desc[UR4][R30.64], R51 ;  /* 0x000000331e001986 */ /* 0x0009e8000c101504 */
[----:B------:R4:W-:Y:S02]  /*13e0*/  @P1 STG.E.U16 desc[UR4][R32.64], R2 ;  /* 0x0000000220001986 */ /* 0x0009e4000c101504 */
.L_x_10:
[----:B------:R-:W-:Y:S05]  /*13f0*/  BSYNC B0 ;  /* 0x0000000000007941 */ /* 0x000fea0003800000 */
.L_x_9:
[----:B------:R-:W-:Y:S05]  /*1400*/  @P0 BRA `(.L_x_11) ;  /* 0x0000000000680947 */ /* 0x000fea0003800000 */
[----:B01--4-:R-:W-:-:S05]  /*1410*/  IMAD.WIDE R30, R49, 0x2, R26 ;  /* 0x00000002311e7825 */ /* 0x013fca00078e021a */
[----:B------:R-:W4:Y:S01]  /*1420*/  LDG.E.U16 R47, desc[UR4][R30.64] ;  /* 0x000000041e2f7981 */ /* 0x000f22000c1e1500 */
[----:B------:R-:W0:Y:S01]  /*1430*/  F2F.BF16.F32 R0, R0 ;  /* 0x0000000000007304 */ /* 0x000e220000202000 */
[----:B------:R-:W-:Y:S01]  /*1440*/  UMOV UR8, 0xf0000000 ;  /* 0xf000000000087882 */ /* 0x000fe20000000000 */
[----:B------:R-:W-:Y:S01]  /*1450*/  UMOV UR9, 0x380fffff ;  /* 0x380fffff00097882 */ /* 0x000fe20000000000 */
[----:B0-----:R-:W-:Y:S02]  /*1460*/  SHF.L.U32 R2, R0, 0x10, RZ ;  /* 0x0000001000027819 */ /* 0x001fe400000006ff */
[----:B------:R-:W-:-:S03]  /*1470*/  MOV R0, 0x3f80 ;  /* 0x00003f8000007802 */ /* 0x000fc60000000f00 */
[----:B------:R-:W-:-:S04]  /*1480*/  FMUL.FTZ R2, R2, 1 ;  /* 0x3f80000002027820 */ /* 0x000fc80000410000 */
[----:B------:R-:W0:Y:S02]  /*1490*/  F2F.F64.F32 R50, R2 ;  /* 0x0000000200327310 */ /* 0x000e240000201800 */
[----:B0-----:R-:W-:-:S06]  /*14a0*/  DFMA R50, R28, R50, UR10 ;  /* 0x0000000a1c327e2b */ /* 0x001fcc0008000032 */
[----:B------:R-:W0:Y:S02]  /*14b0*/  F2F.F32.F64 R53, R50 ;  /* 0x0000003200357310 */ /* 0x000e240000301000 */
[----:B------:R-:W-:-:S14]  /*14c0*/  DSETP.GEU.AND P0, PT, |R50|, UR8, PT ;  /* 0x0000000832007e2a */ /* 0x000fdc000bf0e200 */
[----:B0-----:R-:W-:-:S06]  /*14d0*/  @!P0 FMUL R53, R53, 1.175494350822287508e-38 ;  /* 0x0080000035358820 */ /* 0x001fcc0000400000 */
[----:B------:R-:W0:Y:S01]  /*14e0*/  F2F.BF16.F32 R53, R53 ;  /* 0x0000003500357304 */ /* 0x000e220000202000 */
[----:B----4-:R-:W-:-:S05]  /*14f0*/  IMAD.U32 R32, R47, 0x10000, RZ ;  /* 0x000100002f207824 */ /* 0x010fca00078e00ff */
[----:B------:R-:W-:-:S13]  /*1500*/  FSETP.GTU.FTZ.AND P0, PT, R32, RZ, PT ;  /* 0x000000ff2000720b */ /* 0x000fda0003f1c000 */
[----:B0-----:R-:W-:-:S05]  /*1510*/  @!P0 SHF.L.U32 R31, R53, 0x10, RZ ;  /* 0x00000010351f8819 */ /* 0x001fca00000006ff */
[----:B------:R-:W-:Y:S01]  /*1520*/  @!P0 FMUL.FTZ R31, R32, R31 ;  /* 0x0000001f201f8220 */ /* 0x000fe20000410000 */
[----:B--2---:R-:W-:-:S04]  /*1530*/  IMAD.WIDE R32, R49, 0x2, R22 ;  /* 0x0000000231207825 */ /* 0x004fc800078e0216 */
[----:B------:R-:W-:-:S04]  /*1540*/  @!P0 F2FP.BF16.F32.PACK_AB R31, RZ, R31 ;  /* 0x0000001fff1f823e */ /* 0x000fc800000010ff */
[----:B------:R-:W-:Y:S01]  /*1550*/  PRMT R2, R31, 0x7610, R2 ;  /* 0x000076101f027816 */ /* 0x000fe20000000002 */
[----:B---3--:R-:W-:-:S04]  /*1560*/  IMAD.WIDE R30, R49, 0x2, R24 ;  /* 0x00000002311e7825 */ /* 0x008fc800078e0218 */
[----:B------:R0:W-:Y:S04]  /*1570*/  @!P0 STG.E.U16 desc[UR4][R32.64], R2 ;  /* 0x0000000220008986 */ /* 0x0001e8000c101504 */
[----:B------:R0:W-:Y:S04]  /*1580*/  @!P0 STG.E.U16 desc[UR4][R30.64], R53 ;  /* 0x000000351e008986 */ /* 0x0001e8000c101504 */
[----:B------:R0:W-:Y:S04]  /*1590*/  @P0 STG.E.U16 desc[UR4][R32.64], R47 ;  /* 0x0000002f20000986 */ /* 0x0001e8000c101504 */
[----:B------:R0:W-:Y:S02]  /*15a0*/  @P0 STG.E.U16 desc[UR4][R30.64], R0 ;  /* 0x000000001e000986 */ /* 0x0001e4000c101504 */
.L_x_11:
[----:B------:R-:W-:Y:S01]  /*15b0*/  IMAD R49, R46, UR6, R49 ;  /* 0x000000062e317c24 */ /* 0x000fe2000f8e0231 */
[----:B------:R-:W-:Y:S05]  /*15c0*/  WARPSYNC.ALL ;  /* 0x0000000000007948 */ /* 0x000fea0003800000 */
[----:B------:R-:W-:Y:S01]  /*15d0*/  BAR.SYNC.DEFER_BLOCKING 0x0 ;  /* 0x0000000000007b1d */ /* 0x000fe20000010000 */
[----:B------:R-:W-:-:S13]  /*15e0*/  ISETP.GE.AND P0, PT, R49, R19, PT ;  /* 0x000000133100720c */ /* 0x000fda0003f06270 */
[----:B------:R-:W-:Y:S05]  /*15f0*/  @!P0 BRA `(.L_x_12) ;  /* 0xfffffff000888947 */ /* 0x000fea000383ffff */
[----:B------:R-:W-:Y:S05]  /*1600*/  EXIT ;  /* 0x000000000000794d */ /* 0x000fea0003800000 */
.L_x_13:
[----:B------:R-:W-:-:S00]  /*1610*/  BRA `(.L_x_13) ;  /* 0xfffffffc00fc7947 */ /* 0x000fc0000383ffff */
[----:B------:R-:W-:-:S00]  /*1620*/  NOP ;  /* 0x0000000000007918 */ /* 0x000fc00000000000 */
        /* <DEDUP_REMOVED lines=13> */
.L_x_97:


//--------------------- .text._ZN2at6native28rrelu_with_noise_cuda_kernelIN3c108BFloat16ELi2EZNS0_28_rrelu_with_noise_cuda_trainIS3_EEvRNS_6TensorERKS5_S6_RKNS2_6ScalarESB_St8optionalINS_9GeneratorEEEUlP24curandStatePhilox4_32_10E_EEviNS_15PhiloxCudaStateEPT_PKSJ_SK_ddRKT1_ --------------------------
	.section	.text._ZN2at6native28rrelu_with_noise_cuda_kernelIN3c108BFloat16ELi2EZNS0_28_rrelu_with_noise_cuda_trainIS3_EEvRNS_6TensorERKS5_S6_RKNS2_6ScalarESB_St8optionalINS_9GeneratorEEEUlP24curandStatePhilox4_32_10E_EEviNS_15PhiloxCudaStateEPT_PKSJ_SK_ddRKT1_,"ax",@progbits
	.align	128
        .global         _ZN2at6native28rrelu_with_noise_cuda_kernelIN3c108BFloat16ELi2EZNS0_28_rrelu_with_noise_cuda_trainIS3_EEvRNS_6TensorERKS5_S6_RKNS2_6ScalarESB_St8optionalINS_9GeneratorEEEUlP24curandStatePhilox4_32_10E_EEviNS_15PhiloxCudaStateEPT_PKSJ_SK_ddRKT1_
        .type           _ZN2at6native28rrelu_with_noise_cuda_kernelIN3c108BFloat16ELi2EZNS0_28_rrelu_with_noise_cuda_trainIS3_EEvRNS_6TensorERKS5_S6_RKNS2_6ScalarESB_St8optionalINS_9GeneratorEEEUlP24curandStatePhilox4_32_10E_EEviNS_15PhiloxCudaStateEPT_PKSJ_SK_ddRKT1_,@function
        .size           _ZN2at6native28rrelu_with_noise_cuda_kernelIN3c108BFloat16ELi2EZNS0_28_rrelu_with_noise_cuda_trainIS3_EEvRNS_6TensorERKS5_S6_RKNS2_6ScalarESB_St8optionalINS_9GeneratorEEEUlP24curandStatePhilox4_32_10E_EEviNS_15PhiloxCudaStateEPT_PKSJ_SK_ddRKT1_,(.L_x_98 - _ZN2at6native28rrelu_with_noise_cuda_kernelIN3c108BFloat16ELi2EZNS0_28_rrelu_with_noise_cuda_trainIS3_EEvRNS_6TensorERKS5_S6_RKNS2_6ScalarESB_St8optionalINS_9GeneratorEEEUlP24curandStatePhilox4_32_10E_EEviNS_15PhiloxCudaStateEPT_PKSJ_SK_ddRKT1_)
        .other          _ZN2at6native28rrelu_with_noise_cuda_kernelIN3c108BFloat16ELi2EZNS0_28_rrelu_with_noise_cuda_trainIS3_EEvRNS_6TensorERKS5_S6_RKNS2_6ScalarESB_St8optionalINS_9GeneratorEEEUlP24curandStatePhilox4_32_10E_EEviNS_15PhiloxCudaStateEPT_PKSJ_SK_ddRKT1_,@"STO_CUDA_ENTRY STV_DEFAULT"
_ZN2at6native28rrelu_with_noise_cuda_kernelIN3c108BFloat16ELi2EZNS0_28_rrelu_with_noise_cuda_trainIS3_EEvRNS_6TensorERKS5_S6_RKNS2_6ScalarESB_St8optionalINS_9GeneratorEEEUlP24curandStatePhilox4_32_10E_EEviNS_15PhiloxCudaStateEPT_PKSJ_SK_ddRKT1_:
.text._ZN2at6native28rrelu_with_noise_cuda_kernelIN3c108BFloat16ELi2EZNS0_28_rrelu_with_noise_cuda_trainIS3_EEvRNS_6TensorERKS5_S6_RKNS2_6ScalarESB_St8optionalINS_9GeneratorEEEUlP24curandStatePhilox4_32_10E_EEviNS_15PhiloxCudaStateEPT_PKSJ_SK_ddRKT1_:
[----:B------:R-:W-:Y:S08]  /*0000*/  LDC R1, c[0x0][0x28] ;  /* 0x00000a00ff017b82 */ /* 0x000ff00000000800 */
[----:B------:R-:W0:Y:S01]  /*0010*/  LDC R34, c[0x0][0x220] ;  /* 0x00008800ff227b82 */ /* 0x000e220000000800 */
[----:B------:R-:W-:Y:S02]  /*0020*/  ULDC.U8 UR4, c[0x0][0x22c] ;  /* 0x00008b0000047ab9 */ /* 0x000fe40000000000 */
[----:B------:R-:W-:Y:S01]  /*0030*/  ISETP.NE.AND P0, PT, RZ, UR4, PT ;  /* 0x00000004ff007c0c */ /* 0x000fe2000bf05270 */
[----:B------:R-:W-:-:S04]  /*0040*/  ULDC.64 UR4, c[0x0][0x208] ;  /* 0x0000820000047ab9 */ /* 0x000fc80000000a00 */
[----:B------:R-:W0:Y:S01]  /*0050*/  LDC R35, c[0x0][0x224] ;  /* 0x00008900ff237b82 */ /* 0x000e220000000800 */
[----:B------:R-:W-:Y:S02]  /*0060*/  ULDC.64 UR6, c[0x0][0x218] ;  /* 0x0000860000067ab9 */ /* 0x000fe40000000a00 */
[----:B------:R-:W-:Y:S02]  /*0070*/  IMAD.U32 R20, RZ, RZ, UR6 ;  /* 0x00000006ff147e24 */ /* 0x000fe4000f8e00ff */
[----:B------:R-:W-:Y:S01]  /*0080*/  IMAD.U32 R21, RZ, RZ, UR7 ;  /* 0x00000007ff157e24 */ /* 0x000fe2000f8e00ff */
[----:B------:R-:W1:Y:S02]  /*0090*/  S2R R3, SR_CTAID.X ;  /* 0x0000000000037919 */ /* 0x000e640000002500 */
[----:B------:R-:W2:Y:S03]  /*00a0*/  @P0 LDC R9, c[0x0][0x228] ;  /* 0x00008a00ff090b82 */ /* 0x000ea60000000800 */
[----:B------:R-:W3:Y:S01]  /*00b0*/  @P0 LDG.E.64 R20, desc[UR4][R20.64] ;  /* 0x0000000414140981 */ /* 0x000ee2000c1e1b00 */
[----:B------:R-:W1:Y:S04]  /*00c0*/  S2R R8, SR_TID.X ;  /* 0x0000000000087919 */ /* 0x000e680000002100 */
[----:B------:R-:W4:Y:S01]  /*00d0*/  LDC R22, c[0x0][0x210] ;  /* 0x00008400ff167b82 */ /* 0x000f220000000800 */
[----:B0-----:R-:W2:Y:S01]  /*00e0*/  @P0 LDG.E.64 R4, desc[UR4][R34.64] ;  /* 0x0000000422040981 */ /* 0x001ea2000c1e1b00 */
[----:B------:R-:W-:-:S06]  /*00f0*/  ULDC UR6, c[0x0][0x0] ;  /* 0x0000000000067ab9 */ /* 0x000fcc0000000800 */
[----:B------:R-:W0:Y:S02]  /*0100*/  LDC R0, c[0x0][0xc] ;  /* 0x00000300ff007b82 */ /* 0x000e240000000800 */
[----:B0-----:R-:W-:-:S05]  /*0110*/  IMAD R15, R0, UR6, RZ ;  /* 0x00000006000f7c24 */ /* 0x001fca000f8e02ff */
[----:B------:R-:W-:-:S04]  /*0120*/  SHF.L.U32 R15, R15, 0x1, RZ ;  /* 0x000000010f0f7819 */ /* 0x000fc800000006ff */
[----:B------:R-:W-:-:S04]  /*0130*/  IABS R18, R15 ;  /* 0x0000000f00127213 */ /* 0x000fc80000000000 */
[----:B------:R-:W0:Y:S08]  /*0140*/  I2F.RP R2, R18 ;  /* 0x0000001200027306 */ /* 0x000e300000209400 */
[----:B0-----:R-:W0:Y:S02]  /*0150*/  MUFU.RCP R2, R2 ;  /* 0x0000000200027308 */ /* 0x001e240000001000 */
[----:B0-----:R-:W-:-:S06]  /*0160*/  VIADD R6, R2, 0xffffffe ;  /* 0x0ffffffe02067836 */ /* 0x001fcc0000000000 */
[----:B------:R0:W5:Y:S01]  /*0170*/  F2I.FTZ.U32.TRUNC.NTZ R7, R6 ;  /* 0x0000000600077305 */ /* 0x000162000021f000 */
[----:B-1----:R-:W-:Y:S01]  /*0180*/  IMAD R3, R3, UR6, R8 ;  /* 0x0000000603037c24 */ /* 0x002fe2000f8e0208 */
[----:B----4-:R-:W-:Y:S01]  /*0190*/  IADD3 R22, R22, -0x1, RZ ;  /* 0xffffffff16167810 */ /* 0x010fe20007ffe0ff */
[----:B0-----:R-:W-:Y:S01]  /*01a0*/  IMAD.MOV.U32 R6, RZ, RZ, RZ ;  /* 0x000000ffff067224 */ /* 0x001fe200078e00ff */
[----:B-----5:R-:W-:Y:S02]  /*01b0*/  IADD3 R11, RZ, -R7, RZ ;  /* 0x80000007ff0b7210 */ /* 0x020fe40007ffe0ff */
[----:B------:R-:W-:Y:S02]  /*01c0*/  SHF.R.S32.HI R39, RZ, 0x1f, R3 ;  /* 0x0000001fff277819 */ /* 0x000fe40000011403 */
[----:B------:R-:W-:Y:S02]  /*01d0*/  IABS R23, R22 ;  /* 0x0000001600177213 */ /* 0x000fe40000000000 */
[----:B------:R-:W-:-:S02]  /*01e0*/  IABS R2, R15 ;  /* 0x0000000f00027213 */ /* 0x000fc40000000000 */
[----:B------:R-:W-:Y:S02]  /*01f0*/  LOP3.LUT R22, R22, R15, RZ, 0x3c, !PT ;  /* 0x0000000f16167212 */ /* 0x000fe400078e3cff */
[----:B--2---:R-:W-:Y:S01]  /*0200*/  @P0 IADD3 R34, P1, R4, R9, RZ ;  /* 0x0000000904220210 */ /* 0x004fe20007f3e0ff */
[----:B------:R-:W-:-:S04]  /*0210*/  IMAD R9, R11, R18, RZ ;  /* 0x000000120b097224 */ /* 0x000fc800078e02ff */
[----:B------:R-:W-:Y:S02]  /*0220*/  @P0 IMAD.X R35, RZ, RZ, R5, P1 ;  /* 0x000000ffff230224 */ /* 0x000fe400008e0605 */
[----:B------:R-:W-:-:S03]  /*0230*/  IMAD.HI.U32 R14, R7, R9, R6 ;  /* 0x00000009070e7227 */ /* 0x000fc600078e0006 */
[--C-:B------:R-:W-:Y:S01]  /*0240*/  SHF.R.U64 R40, R34, 0x2, R35.reuse ;  /* 0x0000000222287819 */ /* 0x100fe20000001223 */
[----:B------:R-:W-:Y:S01]  /*0250*/  IMAD.WIDE.U32 R6, R3, -0x326172a9, RZ ;  /* 0xcd9e8d5703067825 */ /* 0x000fe200078e00ff */
[----:B------:R-:W-:-:S03]  /*0260*/  SHF.R.U32.HI R41, RZ, 0x2, R35 ;  /* 0x00000002ff297819 */ /* 0x000fc60000011623 */
[----:B------:R-:W-:Y:S01]  /*0270*/  IMAD.WIDE.U32 R10, R40, -0x2daee0ad, RZ ;  /* 0xd2511f53280a7825 */ /* 0x000fe200078e00ff */
[----:B---3--:R-:W-:-:S04]  /*0280*/  LOP3.LUT R8, R7, R41, R20, 0x96, !PT ;  /* 0x0000002907087212 */ /* 0x008fc800078e9614 */
[----:B------:R-:W-:Y:S01]  /*0290*/  LOP3.LUT R12, R21, R11, R39, 0x96, !PT ;  /* 0x0000000b150c7212 */ /* 0x000fe200078e9627 */
[----:B------:R-:W-:Y:S01]  /*02a0*/  IMAD.WIDE.U32 R8, R8, -0x2daee0ad, RZ ;  /* 0xd2511f5308087825 */ /* 0x000fe200078e00ff */
[----:B------:R-:W-:-:S03]  /*02b0*/  IADD3 R5, RZ, -R2, RZ ;  /* 0x80000002ff057210 */ /* 0x000fc60007ffe0ff */
[----:B------:R-:W-:Y:S02]  /*02c0*/  VIADD R2, R21, 0xbb67ae85 ;  /* 0xbb67ae8515027836 */ /* 0x000fe40000000000 */
[----:B------:R-:W-:Y:S01]  /*02d0*/  IMAD.HI.U32 R14, R14, R23, RZ ;  /* 0x000000170e0e7227 */ /* 0x000fe200078e00ff */
[----:B------:R-:W-:-:S03]  /*02e0*/  IADD3 R4, R20, -0x61c88647, RZ ;  /* 0x9e3779b914047810 */ /* 0x000fc60007ffe0ff */
[----:B------:R-:W-:Y:S01]  /*02f0*/  IMAD.WIDE.U32 R12, R12, -0x326172a9, RZ ;  /* 0xcd9e8d570c0c7825 */ /* 0x000fe200078e00ff */
[----:B------:R-:W-:-:S03]  /*0300*/  LOP3.LUT R10, R9, R10, R2, 0x96, !PT ;  /* 0x0000000a090a7212 */ /* 0x000fc600078e9602 */
[----:B------:R-:W-:Y:S01]  /*0310*/  IMAD R23, R14, R5, R23 ;  /* 0x000000050e177224 */ /* 0x000fe200078e0217 */
[----:B------:R-:W-:Y:S01]  /*0320*/  LOP3.LUT R24, R13, R4, R6, 0x96, !PT ;  /* 0x000000040d187212 */ /* 0x000fe200078e9606 */
[----:B------:R-:W-:Y:S02]  /*0330*/  VIADD R5, R20, 0x3c6ef372 ;  /* 0x3c6ef37214057836 */ /* 0x000fe40000000000 */
[----:B------:R-:W-:Y:S01]  /*0340*/  IMAD.WIDE.U32 R10, R10, -0x326172a9, RZ ;  /* 0xcd9e8d570a0a7825 */ /* 0x000fe200078e00ff */
[----:B------:R-:W-:Y:S02]  /*0350*/  ISETP.GT.U32.AND P2, PT, R18, R23, PT ;  /* 0x000000171200720c */ /* 0x000fe40003f44070 */
[----:B------:R-:W-:Y:S01]  /*0360*/  IADD3 R6, R21, 0x76cf5d0a, RZ ;  /* 0x76cf5d0a15067810 */ /* 0x000fe20007ffe0ff */
[----:B------:R-:W-:Y:S01]  /*0370*/  IMAD.WIDE.U32 R24, R24, -0x2daee0ad, RZ ;  /* 0xd2511f5318187825 */ /* 0x000fe200078e00ff */
[----:B------:R-:W-:-:S04]  /*0380*/  LOP3.LUT R12, R11, R12, R5, 0x96, !PT ;  /* 0x0000000c0b0c7212 */ /* 0x000fc800078e9605 */
[----:B------:R-:W-:Y:S01]  /*0390*/  LOP3.LUT R16, R25, R8, R6, 0x96, !PT ;  /* 0x0000000819107212 */ /* 0x000fe200078e9606 */
[----:B------:R-:W-:Y:S02]  /*03a0*/  VIADD R7, R21, 0x32370b8f ;  /* 0x32370b8f15077836 */ /* 0x000fe40000000000 */
[----:B------:R-:W-:Y:S02]  /*03b0*/  IMAD.WIDE.U32 R12, R12, -0x2daee0ad, RZ ;  /* 0xd2511f530c0c7825 */ /* 0x000fe400078e00ff */
[----:B------:R-:W-:Y:S02]  /*03c0*/  @!P2 IADD3 R23, R23, -R18, RZ ;  /* 0x800000121717a210 */ /* 0x000fe40007ffe0ff */
[----:B------:R-:W-:-:S04]  /*03d0*/  IMAD.WIDE.U32 R16, R16, -0x326172a9, RZ ;  /* 0xcd9e8d5710107825 */ /* 0x000fc800078e00ff */
[C---:B------:R-:W-:Y:S01]  /*03e0*/  VIADD R8, R20.reuse, 0xdaa66d2b ;  /* 0xdaa66d2b14087836 */ /* 0x040fe20000000000 */
[----:B------:R-:W-:Y:S02]  /*03f0*/  LOP3.LUT R19, R13, R24, R7, 0x96, !PT ;  /* 0x000000180d137212 */ /* 0x000fe400078e9607 */
[----:B------:R-:W-:Y:S02]  /*0400*/  ISETP.GE.U32.AND P0, PT, R23, R18, PT ;  /* 0x000000121700720c */ /* 0x000fe40003f06070 */
[----:B------:R-:W-:Y:S01]  /*0410*/  LOP3.LUT R24, R17, R10, R8, 0x96, !PT ;  /* 0x0000000a11187212 */ /* 0x000fe200078e9608 */
[----:B------:R-:W-:Y:S01]  /*0420*/  IMAD.WIDE.U32 R18, R19, -0x326172a9, RZ ;  /* 0xcd9e8d5713127825 */ /* 0x000fe200078e00ff */
[----:B------:R-:W-:-:S03]  /*0430*/  IADD3 R9, R20, 0x78dde6e4, RZ ;  /* 0x78dde6e414097810 */ /* 0x000fc60007ffe0ff */
[----:B------:R-:W-:Y:S01]  /*0440*/  IMAD.WIDE.U32 R24, R24, -0x2daee0ad, RZ ;  /* 0xd2511f5318187825 */ /* 0x000fe200078e00ff */
[----:B------:R-:W-:-:S03]  /*0450*/  ISETP.GE.AND P1, PT, R22, RZ, PT ;  /* 0x000000ff1600720c */ /* 0x000fc60003f26270 */
[----:B------:R-:W-:Y:S01]  /*0460*/  VIADD R10, R21, 0xed9eba14 ;  /* 0xed9eba14150a7836 */ /* 0x000fe20000000000 */
[----:B------:R-:W-:Y:S02]  /*0470*/  @!P2 IADD3 R14, R14, 0x1, RZ ;  /* 0x000000010e0ea810 */ /* 0x000fe40007ffe0ff */
[----:B------:R-:W-:Y:S02]  /*0480*/  LOP3.LUT R16, R19, R16, R9, 0x96, !PT ;  /* 0x0000001013107212 */ /* 0x000fe400078e9609 */
[----:B------:R-:W-:Y:S02]  /*0490*/  ISETP.NE.AND P2, PT, R15, RZ, PT ;  /* 0x000000ff0f00720c */ /* 0x000fe40003f45270 */
[----:B------:R-:W-:Y:S01]  /*04a0*/  LOP3.LUT R22, R25, R12, R10, 0x96, !PT ;  /* 0x0000000c19167212 */ /* 0x000fe200078e960a */
[----:B------:R-:W-:Y:S01]  /*04b0*/  @P0 VIADD R14, R14, 0x1 ;  /* 0x000000010e0e0836 */ /* 0x000fe20000000000 */
[----:B------:R-:W-:Y:S01]  /*04c0*/  IADD3 R11, R21, -0x56f99767, RZ ;  /* 0xa9066899150b7810 */ /* 0x000fe20007ffe0ff */
[----:B------:R-:W-:Y:S01]  /*04d0*/  IMAD.WIDE.U32 R16, R16, -0x2daee0ad, RZ ;  /* 0xd2511f5310107825 */ /* 0x000fe200078e00ff */
[----:B------:R-:W-:-:S03]  /*04e0*/  IADD3 R12, R20, 0x1715609d, RZ ;  /* 0x1715609d140c7810 */ /* 0x000fc60007ffe0ff */
[----:B------:R-:W-:Y:S01]  /*04f0*/  IMAD.WIDE.U32 R22, R22, -0x326172a9, RZ ;  /* 0xcd9e8d5716167825 */ /* 0x000fe200078e00ff */
[----:B------:R-:W-:-:S03]  /*0500*/  LOP3.LUT R19, R17, R24, R11, 0x96, !PT ;  /* 0x0000001811137212 */ /* 0x000fc600078e960b */
[----:B------:R-:W-:Y:S01]  /*0510*/  IMAD.MOV.U32 R25, RZ, RZ, R14 ;  /* 0x000000ffff197224 */ /* 0x000fe200078e000e */
[----:B------:R-:W-:-:S03]  /*0520*/  LOP3.LUT R26, R23, R18, R12, 0x96, !PT ;  /* 0x00000012171a7212 */ /* 0x000fc600078e960c */
[----:B------:R-:W-:Y:S01]  /*0530*/  @!P1 IMAD.MOV R25, RZ, RZ, -R25 ;  /* 0x000000ffff199224 */ /* 0x000fe200078e0a19 */
[----:B------:R-:W-:Y:S01]  /*0540*/  @!P2 LOP3.LUT R25, RZ, R15, RZ, 0x33, !PT ;  /* 0x0000000fff19a212 */ /* 0x000fe200078e33ff */
[----:B------:R-:W-:Y:S01]  /*0550*/  IMAD.WIDE.U32 R18, R19, -0x326172a9, RZ ;  /* 0xcd9e8d5713127825 */ /* 0x000fe200078e00ff */
[----:B------:R-:W-:Y:S02]  /*0560*/  IADD3 R13, R20, -0x4ab325aa, RZ ;  /* 0xb54cda56140d7810 */ /* 0x000fe40007ffe0ff */
[----:B------:R-:W-:Y:S01]  /*0570*/  IADD3 R28, R25, 0x1, RZ ;  /* 0x00000001191c7810 */ /* 0x000fe20007ffe0ff */
[----:B------:R-:W-:-:S04]  /*0580*/  IMAD.WIDE.U32 R26, R26, -0x2daee0ad, RZ ;  /* 0xd2511f531a1a7825 */ /* 0x000fc800078e00ff */
[----:B------:R-:W-:Y:S01]  /*0590*/  VIADD R14, R21, 0x646e171e ;  /* 0x646e171e150e7836 */ /* 0x000fe20000000000 */
[----:B------:R-:W-:-:S04]  /*05a0*/  LOP3.LUT R24, R19, R22, R13, 0x96, !PT ;  /* 0x0000001613187212 */ /* 0x000fc800078e960d */
[----:B------:R-:W-:Y:S01]  /*05b0*/  LOP3.LUT R22, R27, R16, R14, 0x96, !PT ;  /* 0x000000101b167212 */ /* 0x000fe200078e960e */
[----:B------:R-:W-:-:S05]  /*05c0*/  IMAD R16, R15, R28, RZ ;  /* 0x0000001c0f107224 */ /* 0x000fca00078e02ff */
[----:B------:R-:W-:Y:S01]  /*05d0*/  ISETP.GE.AND P0, PT, R3, R16, PT ;  /* 0x000000100300720c */ /* 0x000fe20003f06270 */
[----:B------:R-:W-:Y:S01]  /*05e0*/  VIADD R15, R21, 0x1fd5c5a3 ;  /* 0x1fd5c5a3150f7836 */ /* 0x000fe20000000000 */
[----:B------:R-:W-:Y:S01]  /*05f0*/  IADD3 R17, R20, 0x5384540f, RZ ;  /* 0x5384540f14117810 */ /* 0x000fe20007ffe0ff */
[----:B------:R-:W-:-:S04]  /*0600*/  IMAD.WIDE.U32 R24, R24, -0x2daee0ad, RZ ;  /* 0xd2511f5318187825 */ /* 0x000fc800078e00ff */
[----:B------:R-:W-:Y:S01]  /*0610*/  IMAD.WIDE.U32 R22, R22, -0x326172a9, RZ ;  /* 0xcd9e8d5716167825 */ /* 0x000fe200078e00ff */
[----:B------:R-:W-:-:S04]  /*0620*/  LOP3.LUT R30, R25, R26, R15, 0x96, !PT ;  /* 0x0000001a191e7212 */ /* 0x000fc800078e960f */
[----:B------:R-:W-:Y:S01]  /*0630*/  LOP3.LUT R32, R23, R18, R17, 0x96, !PT ;  /* 0x0000001217207212 */ /* 0x000fe200078e9611 */
[----:B------:R-:W-:Y:S02]  /*0640*/  VIADD R18, R20, 0xf1bbcdc8 ;  /* 0xf1bbcdc814127836 */ /* 0x000fe40000000000 */
        /* <DEDUP_REMOVED lines=13> */
[----:B------:R-:W-:Y:S01]  /*0720*/  LOP3.LUT R45, R34, 0x3, RZ, 0xc0, !PT ;  /* 0x00000003222d7812 */ /* 0x000fe200078ec0ff */
[----:B------:R-:W-:-:S02]  /*0730*/  ULDC.64 UR10, c[0x0][0x248] ;  /* 0x00009200000a7ab9 */ /* 0x000fc40000000a00 */
[C---:B------:R-:W-:Y:S01]  /*0740*/  IMAD.HI.U32 R33, R46.reuse, -0x326172a9, RZ ;  /* 0xcd9e8d572e217827 */ /* 0x040fe200078e00ff */
[----:B------:R-:W-:Y:S02]  /*0750*/  LOP3.LUT R44, R31, R32, R36, 0x96, !PT ;  /* 0x000000201f2c7212 */ /* 0x000fe400078e9624 */
[----:B------:R-:W2:Y:S01]  /*0760*/  LDC.64 R22, c[0x0][0x230] ;  /* 0x00008c00ff167b82 */ /* 0x000ea20000000a00 */
[----:B------:R-:W-:Y:S01]  /*0770*/  IMAD R46, R46, -0x326172a9, RZ ;  /* 0xcd9e8d572e2e7824 */ /* 0x000fe200078e02ff */
[----:B------:R-:W-:-:S06]  /*0780*/  LOP3.LUT R43, R33, R30, R37, 0x96, !PT ;  /* 0x0000001e212b7212 */ /* 0x000fcc00078e9625 */
[----:B------:R-:W3:Y:S01]  /*0790*/  LDC.64 R24, c[0x0][0x240] ;  /* 0x00009000ff187b82 */ /* 0x000ee20000000a00 */
[----:B0-----:R-:W-:-:S07]  /*07a0*/  DADD R28, -R28, UR8 ;  /* 0x000000081c1c7e29 */ /* 0x001fce0008000100 */
[----:B------:R-:W0:Y:S04]  /*07b0*/  LDC.64 R26, c[0x0][0x238] ;  /* 0x00008e00ff1a7b82 */ /* 0x000e280000000a00 */
.L_x_22:
[----:B------:R-:W-:Y:S01]  /*07c0*/  IADD3 R40, R40, 0x1, RZ ;  /* 0x0000000128287810 */ /* 0x000fe20007ffe0ff */
[----:B------:R-:W-:Y:S03]  /*07d0*/  BSSY B0, `(.L_x_14) ;  /* 0x000000c000007945 */ /* 0x000fe60003800000 */
[C---:B------:R-:W-:Y:S01]  /*07e0*/  ISETP.NE.AND P0, PT, R40.reuse, RZ, PT ;  /* 0x000000ff2800720c */ /* 0x040fe20003f05270 */
[----:B0-----:R-:W-:-:S12]  /*07f0*/  IMAD.HI.U32 R31, R40, -0x2daee0ad, RZ ;  /* 0xd2511f53281f7827 */ /* 0x001fd800078e00ff */
[----:B-1--4-:R-:W-:Y:S05]  /*0800*/  @P0 BRA `(.L_x_15) ;  /* 0x0000000000200947 */ /* 0x012fea0003800000 */
        /* <DEDUP_REMOVED lines=8> */
.L_x_15:
[----:B------:R-:W-:Y:S05]  /*0890*/  BSYNC B0 ;  /* 0x0000000000007941 */ /* 0x000fea0003800000 */
.L_x_14:
[----:B------:R-:W-:Y:S01]  /*08a0*/  IMAD.HI.U32 R30, R47, -0x326172a9, RZ ;  /* 0xcd9e8d572f1e7827 */ /* 0x000fe200078e00ff */
        /* <DEDUP_REMOVED lines=9> */
[----:B------:R-:W-:-:S04]  /*0940*/  LOP3.LUT R31, R49, R31, R2, 0x96, !PT ;  /* 0x0000001f311f7212 */ /* 0x000fc800078e9602 */
[----:B------:R-:W-:Y:S01]  /*0950*/  LOP3.LUT R35, R33, R48, R6, 0x96, !PT ;  /* 0x0000003021237212 */ /* 0x000fe200078e9606 */
[----:B------:R-:W-:-:S05]  /*0960*/  IMAD.WIDE.U32 R30, R31, -0x326172a9, RZ ;  /* 0xcd9e8d571f1e7825 */ /* 0x000fca00078e00ff */
        /* <DEDUP_REMOVED lines=24> */
[----:B------:R-:W-:Y:S01]  /*0af0*/  MOV R48, R44 ;  /* 0x0000002c00307202 */ /* 0x000fe20000000f00 */
[----:B------:R-:W-:Y:S01]  /*0b00*/  IMAD R33, R42, -0x2daee0ad, RZ ;  /* 0xd2511f532a217824 */ /* 0x000fe200078e02ff */
[----:B------:R-:W-:Y:S01]  /*0b10*/  LOP3.LUT R42, R31, R34, R18, 0x96, !PT ;  /* 0x000000221f2a7212 */ /* 0x000fe200078e9612 */
[----:B------:R-:W-:-:S04]  /*0b20*/  IMAD.WIDE.U32 R34, R35, -0x326172a9, RZ ;  /* 0xcd9e8d5723227825 */ /* 0x000fc800078e00ff */
[----:B------:R-:W-:Y:S01]  /*0b30*/  IMAD.MOV.U32 R31, RZ, RZ, R43 ;  /* 0x000000ffff1f7224 */ /* 0x000fe200078e002b */
[----:B------:R-:W-:Y:S01]  /*0b40*/  LOP3.LUT R43, R35, R30, R37, 0x96, !PT ;  /* 0x0000001e232b7212 */ /* 0x000fe200078e9625 */
[----:B------:R-:W-:-:S04]  /*0b50*/  IMAD.HI.U32 R49, R42, -0x2daee0ad, RZ ;  /* 0xd2511f532a317827 */ /* 0x000fc800078e00ff */
[----:B------:R-:W-:Y:S01]  /*0b60*/  IMAD.MOV.U32 R30, RZ, RZ, R46 ;  /* 0x000000ffff1e7224 */ /* 0x000fe200078e002e */
[----:B------:R-:W-:Y:S01]  /*0b70*/  MOV R46, R34 ;  /* 0x00000022002e7202 */ /* 0x000fe20000000f00 */
[----:B------:R-:W-:Y:S01]  /*0b80*/  IMAD.MOV.U32 R35, RZ, RZ, R33 ;  /* 0x000000ffff237224 */ /* 0x000fe200078e0021 */
[----:B------:R-:W-:Y:S01]  /*0b90*/  LOP3.LUT R44, R49, R32, R36, 0x96, !PT ;  /* 0x00000020312c7212 */ /* 0x000fe200078e9624 */
[----:B------:R-:W-:Y:S01]  /*0ba0*/  IMAD.MOV.U32 R51, RZ, RZ, R30 ;  /* 0x000000ffff337224 */ /* 0x000fe200078e001e */
[----:B------:R-:W-:Y:S02]  /*0bb0*/  MOV R34, R48 ;  /* 0x0000003000227202 */ /* 0x000fe40000000f00 */
[----:B------:R-:W-:Y:S01]  /*0bc0*/  MOV R32, R43 ;  /* 0x0000002b00207202 */ /* 0x000fe20000000f00 */
        /* <DEDUP_REMOVED lines=14> */
.L_x_17:
[----:B------:R-:W-:Y:S01]  /*0cb0*/  IMAD.MOV.U32 R51, RZ, RZ, R48 ;  /* 0x000000ffff337224 */ /* 0x000fe200078e0030 */
[----:B------:R-:W-:Y:S01]  /*0cc0*/  MOV R34, R33 ;  /* 0x0000002100227202 */ /* 0x000fe20000000f00 */
[----:B------:R-:W-:Y:S01]  /*0cd0*/  IMAD.MOV.U32 R35, RZ, RZ, R43 ;  /* 0x000000ffff237224 */ /* 0x000fe200078e002b */
[----:B------:R-:W-:-:S07]  /*0ce0*/  MOV R32, R46 ;  /* 0x0000002e00207202 */ /* 0x000fce0000000f00 */
.L_x_16:
[----:B------:R-:W-:Y:S01]  /*0cf0*/  IMAD.WIDE.U32 R48, R32, 0x200000, RZ ;  /* 0x0020000020307825 */ /* 0x000fe200078e00ff */
[----:B-1----:R-:W-:Y:S01]  /*0d00*/  ISETP.GE.AND P0, PT, R3, R38, PT ;  /* 0x000000260300720c */ /* 0x002fe20003f06270 */
[----:B------:R-:W-:Y:S01]  /*0d10*/  HFMA2.MMA R33, -RZ, RZ, 1.15625, 0 ;  /* 0x3ca00000ff217435 */ /* 0x000fe200000001ff */
[----:B------:R-:W-:Y:S01]  /*0d20*/  BSSY B0, `(.L_x_18) ;  /* 0x000002b000007945 */ /* 0x000fe20003800000 */
[----:B------:R-:W-:Y:S01]  /*0d30*/  IMAD.MOV.U32 R32, RZ, RZ, 0x0 ;  /* 0x00000000ff207424 */ /* 0x000fe200078e00ff */
[----:B------:R-:W-:-:S04]  /*0d40*/  LOP3.LUT R48, R48, R35, RZ, 0x3c, !PT ;  /* 0x0000002330307212 */ /* 0x000fc800078e3cff */
[----:B------:R-:W1:Y:S02]  /*0d50*/  I2F.F64.U64 R30, R48 ;  /* 0x00000030001e7312 */ /* 0x000e640000301800 */
[----:B-1----:R-:W-:-:S03]  /*0d60*/  DFMA R30, R30, R32, 5.5511151231257827021e-17 ;  /* 0x3c9000001e1e742b */ /* 0x002fc60000000020 */
[----:B------:R-:W-:Y:S08]  /*0d70*/  @P0 BRA `(.L_x_19) ;  /* 0x0000000000940947 */ /* 0x000ff00003800000 */
[----:B0-----:R-:W-:-:S06]  /*0d80*/  IMAD.WIDE R48, R3, 0x2, R26 ;  /* 0x0000000203307825 */ /* 0x001fcc00078e021a */
[----:B------:R0:W4:Y:S01]  /*0d90*/  LDG.E.U16 R49, desc[UR4][R48.64] ;  /* 0x0000000430317981 */ /* 0x000122000c1e1500 */
[----:B------:R-:W-:Y:S01]  /*0da0*/  IMAD.WIDE.U32 R34, R34, 0x200000, RZ ;  /* 0x0020000022227825 */ /* 0x000fe200078e00ff */
[----:B------:R-:W-:Y:S01]  /*0db0*/  UMOV UR8, 0xf0000000 ;  /* 0xf000000000087882 */ /* 0x000fe20000000000 */
[----:B------:R-:W-:Y:S01]  /*0dc0*/  UMOV UR9, 0x380fffff ;  /* 0x380fffff00097882 */ /* 0x000fe20000000000 */
[----:B------:R-:W-:-:S06]  /*0dd0*/  LOP3.LUT R34, R34, R51, RZ, 0x3c, !PT ;  /* 0x0000003322227212 */ /* 0x000fcc00078e3cff */
[----:B------:R-:W1:Y:S02]  /*0de0*/  I2F.F64.U64 R34, R34 ;  /* 0x0000002200227312 */ /* 0x000e640000301800 */
[----:B-1----:R-:W-:-:S06]  /*0df0*/  DFMA R50, R34, R32, 5.5511151231257827021e-17 ;  /* 0x3c9000002232742b */ /* 0x002fcc0000000020 */
[----:B------:R-:W1:Y:S02]  /*0e00*/  F2F.F32.F64 R52, R50 ;  /* 0x0000003200347310 */ /* 0x000e640000301000 */
[----:B------:R-:W-:-:S14]  /*0e10*/  DSETP.GEU.AND P0, PT, |R50|, UR8, PT ;  /* 0x0000000832007e2a */ /* 0x000fdc000bf0e200 */
[----:B-1----:R-:W-:-:S06]  /*0e20*/  @!P0 FMUL R52, R52, 1.175494350822287508e-38 ;  /* 0x0080000034348820 */ /* 0x002fcc0000400000 */
[----:B------:R-:W1:Y:S02]  /*0e30*/  F2F.BF16.F32 R52, R52 ;  /* 0x0000003400347304 */ /* 0x000e640000202000 */
[----:B-1----:R-:W-:-:S04]  /*0e40*/  IMAD.U32 R32, R52, 0x10000, RZ ;  /* 0x0001000034207824 */ /* 0x002fc800078e00ff */
[----:B0-----:R-:W-:-:S04]  /*0e50*/  FMUL.FTZ R48, R32, 1 ;  /* 0x3f80000020307820 */ /* 0x001fc80000410000 */
[----:B------:R-:W0:Y:S02]  /*0e60*/  F2F.F64.F32 R32, R48 ;  /* 0x0000003000207310 */ /* 0x000e240000201800 */
[----:B0-----:R-:W-:-:S06]  /*0e70*/  DFMA R32, R28, R32, UR10 ;  /* 0x0000000a1c207e2b */ /* 0x001fcc0008000020 */
[----:B------:R-:W0:Y:S02]  /*0e80*/  F2F.F32.F64 R53, R32 ;  /* 0x0000002000357310 */ /* 0x000e240000301000 */
[----:B------:R-:W-:-:S14]  /*0e90*/  DSETP.GEU.AND P1, PT, |R32|, UR8, PT ;  /* 0x0000000820007e2a */ /* 0x000fdc000bf2e200 */
[----:B0-----:R-:W-:Y:S01]  /*0ea0*/  @!P1 FMUL R53, R53, 1.175494350822287508e-38 ;  /* 0x0080000035359820 */ /* 0x001fe20000400000 */
[----:B----4-:R-:W-:-:S04]  /*0eb0*/  SHF.L.U32 R34, R49, 0x10, RZ ;  /* 0x0000001031227819 */ /* 0x010fc800000006ff */
[----:B------:R-:W-:-:S13]  /*0ec0*/  FSETP.GTU.FTZ.AND P0, PT, R34, RZ, PT ;  /* 0x000000ff2200720b */ /* 0x000fda0003f1c000 */
[----:B------:R-:W-:Y:S05]  /*0ed0*/  @P0 BRA `(.L_x_20) ;  /* 0x0000000000280947 */ /* 0x000fea0003800000 */
[----:B------:R-:W0:Y:S02]  /*0ee0*/  F2F.BF16.F32 R53, R53 ;  /* 0x0000003500357304 */ /* 0x000e240000202000 */
[----:B0-----:R-:W-:-:S04]  /*0ef0*/  IMAD.U32 R33, R53, 0x10000, RZ ;  /* 0x0001000035217824 */ /* 0x001fc800078e00ff */
[----:B------:R-:W-:Y:S01]  /*0f00*/  FMUL.FTZ R33, R34, R33 ;  /* 0x0000002122217220 */ /* 0x000fe20000410000 */
[----:B--2---:R-:W-:-:S04]  /*0f10*/  IMAD.WIDE R34, R3, 0x2, R22 ;  /* 0x0000000203227825 */ /* 0x004fc800078e0216 */
[----:B------:R-:W-:-:S04]  /*0f20*/  F2FP.BF16.F32.PACK_AB R33, RZ, R33 ;  /* 0x00000021ff21723e */ /* 0x000fc800000010ff */
[----:B------:R-:W-:Y:S01]  /*0f30*/  PRMT R48, R33, 0x7610, R48 ;  /* 0x0000761021307816 */ /* 0x000fe20000000030 */
[----:B---3--:R-:W-:-:S04]  /*0f40*/  IMAD.WIDE R32, R3, 0x2, R24 ;  /* 0x0000000203207825 */ /* 0x008fc800078e0218 */
[----:B------:R1:W-:Y:S04]  /*0f50*/  STG.E.U16 desc[UR4][R34.64], R48 ;  /* 0x0000003022007986 */ /* 0x0003e8000c101504 */
[----:B------:R1:W-:Y:S01]  /*0f60*/  STG.E.U16 desc[UR4][R32.64], R53 ;  /* 0x0000003520007986 */ /* 0x0003e2000c101504 */
[----:B------:R-:W-:Y:S05]  /*0f70*/  BRA `(.L_x_19) ;  /* 0x0000000000147947 */ /* 0x000fea0003800000 */
.L_x_20:
[----:B--2---:R-:W-:Y:S01]  /*0f80*/  IMAD.WIDE R32, R3, 0x2, R22 ;  /* 0x0000000203207825 */ /* 0x004fe200078e0216 */
[----:B------:R-:W-:-:S03]  /*0f90*/  MOV R48, 0x3f80 ;  /* 0x00003f8000307802 */ /* 0x000fc60000000f00 */
[----:B---3--:R-:W-:Y:S01]  /*0fa0*/  IMAD.WIDE R34, R3, 0x2, R24 ;  /* 0x0000000203227825 */ /* 0x008fe200078e0218 */
[----:B------:R4:W-:Y:S04]  /*0fb0*/  STG.E.U16 desc[UR4][R32.64], R49 ;  /* 0x0000003120007986 */ /* 0x0009e8000c101504 */
[----:B------:R4:W-:Y:S02]  /*0fc0*/  STG.E.U16 desc[UR4][R34.64], R48 ;  /* 0x0000003022007986 */ /* 0x0009e4000c101504 */
.L_x_19:
[----:B------:R-:W-:Y:S05]  /*0fd0*/  BSYNC B0 ;  /* 0x0000000000007941 */ /* 0x000fea0003800000 */
.L_x_18:
[----:B------:R-:W-:-:S05]  /*0fe0*/  IMAD R3, R0, UR6, R3 ;  /* 0x0000000600037c24 */ /* 0x000fca000f8e0203 */
[----:B------:R-:W-:-:S13]  /*0ff0*/  ISETP.GE.AND P0, PT, R3, R38, PT ;  /* 0x000000260300720c */ /* 0x000fda0003f06270 */
[----:B------:R-:W-:Y:S05]  /*1000*/  @P0 BRA `(.L_x_21) ;  /* 0x0000000000780947 */ /* 0x000fea0003800000 */
[----:B01--4-:R-:W-:-:S05]  /*1010*/  IMAD.WIDE R32, R3, 0x2, R26 ;  /* 0x0000000203207825 */ /* 0x013fca00078e021a */
[----:B------:R2:W4:Y:S01]  /*1020*/  LDG.E.U16 R49, desc[UR4][R32.64] ;  /* 0x0000000420317981 */ /* 0x000522000c1e1500 */
[----:B------:R-:W-:Y:S01]  /*1030*/  UMOV UR8, 0xf0000000 ;  /* 0xf000000000087882 */ /* 0x000fe20000000000 */
[----:B------:R-:W-:Y:S01]  /*1040*/  UMOV UR9, 0x380fffff ;  /* 0x380fffff00097882 */ /* 0x000fe20000000000 */
[----:B------:R-:W0:Y:S01]  /*1050*/  F2F.F32.F64 R48, R30 ;  /* 0x0000001e00307310 */ /* 0x000e220000301000 */
[----:B------:R-:W-:Y:S01]  /*1060*/  DSETP.GEU.AND P0, PT, |R30|, UR8, PT ;  /* 0x000000081e007e2a */ /* 0x000fe2000bf0e200 */
[----:B--2---:R-:W-:-:S13]  /*1070*/  IMAD.WIDE R32, R3, 0x2, R22 ;  /* 0x0000000203207825 */ /* 0x004fda00078e0216 */
[----:B0-----:R-:W-:-:S06]  /*1080*/  @!P0 FMUL R48, R48, 1.175494350822287508e-38 ;  /* 0x0080000030308820 */ /* 0x001fcc0000400000 */
[----:B------:R-:W0:Y:S02]  /*1090*/  F2F.BF16.F32 R48, R48 ;  /* 0x0000003000307304 */ /* 0x000e240000202000 */
[----:B0-----:R-:W-:Y:S01]  /*10a0*/  IMAD.U32 R34, R48, 0x10000, RZ ;  /* 0x0001000030227824 */ /* 0x001fe200078e00ff */
        /* <DEDUP_REMOVED lines=8> */
[----:B----4-:R-:W-:-:S04]  /*1130*/  SHF.L.U32 R30, R49, 0x10, RZ ;  /* 0x00000010311e7819 */ /* 0x010fc800000006ff */
[----:B------:R-:W-:-:S13]  /*1140*/  FSETP.GTU.FTZ.AND P0, PT, R30, RZ, PT ;  /* 0x000000ff1e00720b */ /* 0x000fda0003f1c000 */
[----:B0-----:R-:W-:Y:S01]  /*1150*/  @!P0 IMAD.U32 R31, R51, 0x10000, RZ ;  /* 0x00010000331f8824 */ /* 0x001fe200078e00ff */
[----:B------:R-:W-:-:S03]  /*1160*/  @P0 PRMT R34, R48, 0x7610, R34 ;  /* 0x0000761030220816 */ /* 0x000fc60000000022 */
[----:B------:R-:W-:-:S05]  /*1170*/  @!P0 FMUL.FTZ R31, R30, R31 ;  /* 0x0000001f1e1f8220 */ /* 0x000fca0000410000 */
[----:B------:R-:W-:-:S04]  /*1180*/  @!P0 F2FP.BF16.F32.PACK_AB R31, RZ, R31 ;  /* 0x0000001fff1f823e */ /* 0x000fc800000010ff */
[----:B------:R-:W-:Y:S01]  /*1190*/  PRMT R35, R31, 0x7610, R35 ;  /* 0x000076101f237816 */ /* 0x000fe20000000023 */
[----:B---3--:R-:W-:-:S04]  /*11a0*/  IMAD.WIDE R30, R3, 0x2, R24 ;  /* 0x00000002031e7825 */ /* 0x008fc800078e0218 */
[----:B------:R0:W-:Y:S04]  /*11b0*/  @!P0 STG.E.U16 desc[UR4][R32.64], R35 ;  /* 0x0000002320008986 */ /* 0x0001e8000c101504 */
[----:B------:R0:W-:Y:S04]  /*11c0*/  @!P0 STG.E.U16 desc[UR4][R30.64], R51 ;  /* 0x000000331e008986 */ /* 0x0001e8000c101504 */
[----:B------:R0:W-:Y:S04]  /*11d0*/  @P0 STG.E.U16 desc[UR4][R32.64], R49 ;  /* 0x0000003120000986 */ /* 0x0001e8000c101504 */
[----:B------:R0:W-:Y:S02]  /*11e0*/  @P0 STG.E.U16 desc[UR4][R30.64], R34 ;  /* 0x000000221e000986 */ /* 0x0001e4000c101504 */
.L_x_21:
[----:B------:R-:W-:Y:S01]  /*11f0*/  IMAD R3, R0, UR6, R3 ;  /* 0x0000000600037c24 */ /* 0x000fe2000f8e0203 */
[----:B------:R-:W-:Y:S05]  /*1200*/  WARPSYNC.ALL ;  /* 0x0000000000007948 */ /* 0x000fea0003800000 */
[----:B------:R-:W-:Y:S01]  /*1210*/  BAR.SYNC.DEFER_BLOCKING 0x0 ;  /* 0x0000000000007b1d */ /* 0x000fe20000010000 */
[----:B------:R-:W-:-:S13]  /*1220*/  ISETP.GE.AND P0, PT, R3, R16, PT ;  /* 0x000000100300720c */ /* 0x000fda0003f06270 */
[----:B------:R-:W-:Y:S05]  /*1230*/  @!P0 BRA `(.L_x_22) ;  /* 0xfffffff400608947 */ /* 0x000fea000383ffff */
[----:B------:R-:W-:Y:S05]  /*1240*/  EXIT ;  /* 0x000000000000794d */ /* 0x000fea0003800000 */
.L_x_23:
        /* <DEDUP_REMOVED lines=11> */
.L_x_98:


//--------------------- .text._ZN2at6native28rrelu_with_noise_cuda_kernelIN3c104HalfELi4EZNS0_28_rrelu_with_noise_cuda_trainIS3_EEvRNS_6TensorERKS5_S6_RKNS2_6ScalarESB_St8optionalINS_9GeneratorEEEUlP24curandStatePhilox4_32_10E0_EEviNS_15PhiloxCudaStateEPT_PKSJ_SK_ddRKT1_ --------------------------
	.section	.text._ZN2at6native28rrelu_with_noise_cuda_kernelIN3c104HalfELi4EZNS0_28_rrelu_with_noise_cuda_trainIS3_EEvRNS_6TensorERKS5_S6_RKNS2_6ScalarESB_St8optionalINS_9GeneratorEEEUlP24curandStatePhilox4_32_10E0_EEviNS_15PhiloxCudaStateEPT_PKSJ_SK_ddRKT1_,"ax",@progbits
	.align	128
        .global         _ZN2at6native28rrelu_with_noise_cuda_kernelIN3c104HalfELi4EZNS0_28_rrelu_with_noise_cuda_trainIS3_EEvRNS_6TensorERKS5_S6_RKNS2_6ScalarESB_St8optionalINS_9GeneratorEEEUlP24curandStatePhilox4_32_10E0_EEviNS_15PhiloxCudaStateEPT_PKSJ_SK_ddRKT1_
        .type           _ZN2at6native28rrelu_with_noise_cuda_kernelIN3c104HalfELi4EZNS0_28_rrelu_with_noise_cuda_trainIS3_EEvRNS_6TensorERKS5_S6_RKNS2_6ScalarESB_St8optionalINS_9GeneratorEEEUlP24curandStatePhilox4_32_10E0_EEviNS_15PhiloxCudaStateEPT_PKSJ_SK_ddRKT1_,@function
        .size           _ZN2at6native28rrelu_with_noise_cuda_kernelIN3c104HalfELi4EZNS0_28_rrelu_with_noise_cuda_trainIS3_EEvRNS_6TensorERKS5_S6_RKNS2_6ScalarESB_St8optionalINS_9GeneratorEEEUlP24curandStatePhilox4_32_10E0_EEviNS_15PhiloxCudaStateEPT_PKSJ_SK_ddRKT1_,(.L_x_99 - _ZN2at6native28rrelu_with_noise_cuda_kernelIN3c104HalfELi4EZNS0_28_rrelu_with_noise_cuda_trainIS3_EEvRNS_6TensorERKS5_S6_RKNS2_6ScalarESB_St8optionalINS_9GeneratorEEEUlP24curandStatePhilox4_32_10E0_EEviNS_15PhiloxCudaStateEPT_PKSJ_SK_ddRKT1_)
        .other          _ZN2at6native28rrelu_with_noise_cuda_kernelIN3c104HalfELi4EZNS0_28_rrelu_with_noise_cuda_trainIS3_EEvRNS_6TensorERKS5_S6_RKNS2_6ScalarESB_St8optionalINS_9GeneratorEEEUlP24curandStatePhilox4_32_10E0_EEviNS_15PhiloxCudaStateEPT_PKSJ_SK_ddRKT1_,@"STO_CUDA_ENTRY STV_DEFAULT"
_ZN2at6native28rrelu_with_noise_cuda_kernelIN3c104HalfELi4EZNS0_28_rrelu_with_noise_cuda_trainIS3_EEvRNS_6TensorERKS5_S6_RKNS2_6ScalarESB_St8optionalINS_9GeneratorEEEUlP24curandStatePhilox4_32_10E0_EEviNS_15PhiloxCudaStateEPT_PKSJ_SK_ddRKT1_:
.text._ZN2at6native28rrelu_with_noise_cuda_kernelIN3c104HalfELi4EZNS0_28_rrelu_with_noise_cuda_trainIS3_EEvRNS_6TensorERKS5_S6_RKNS2_6ScalarESB_St8optionalINS_9GeneratorEEEUlP24curandStatePhilox4_32_10E0_EEviNS_15PhiloxCudaStateEPT_PKSJ_SK_ddRKT1_:
        /* <DEDUP_REMOVED lines=130> */
.L_x_36:
        /* <DEDUP_REMOVED lines=13> */
.L_x_25:
[----:B------:R-:W-:Y:S05]  /*08f0*/  BSYNC B0 ;  /* 0x0000000000007941 */ /* 0x000fea0003800000 */
.L_x_24:
        /* <DEDUP_REMOVED lines=14> */
[----:B------:R-:W-:-:S04]  /*09e0*/  MOV R2, R5 ;  /* 0x0000000500027202 */ /* 0x000fc80000000f00 */
        /* <DEDUP_REMOVED lines=32> */
[----:B------:R-:W-:Y:S01]  /*0bf0*/  MOV R6, R36 ;  /* 0x0000002400067202 */ /* 0x000fe20000000f00 */
[----:B------:R-:W-:Y:S01]  /*0c00*/  IMAD.MOV.U32 R36, RZ, RZ, R0 ;  /* 0x000000ffff247224 */ /* 0x000fe200078e0000 */
[----:B------:R-:W-:Y:S01]  /*0c10*/  LOP3.LUT R5, R5, R32, R14, 0x96, !PT ;  /* 0x0000002005057212 */ /* 0x000fe200078e960e */
        /* <DEDUP_REMOVED lines=10> */
[----:B------:R-:W-:Y:S01]  /*0cc0*/  MOV R32, R31 ;  /* 0x0000001f00207202 */ /* 0x000fe20000000f00 */
[----:B------:R-:W-:Y:S01]  /*0cd0*/  IMAD.MOV.U32 R33, RZ, RZ, R30 ;  /* 0x000000ffff217224 */ /* 0x000fe200078e001e */
[----:B------:R-:W-:Y:S02]  /*0ce0*/  MOV R36, R2 ;  /* 0x0000000200247202 */ /* 0x000fe40000000f00 */
[----:B------:R-:W-:Y:S01]  /*0cf0*/  MOV R37, R0 ;  /* 0x0000000000257202 */ /* 0x000fe20000000f00 */
[----:B------:R-:W-:Y:S06]  /*0d00*/  BRA `(.L_x_26) ;  /* 0x0000000000107947 */ /* 0x000fec0003800000 */
.L_x_27:
[----:B------:R-:W-:Y:S01]  /*0d10*/  IMAD.MOV.U32 R32, RZ, RZ, R2 ;  /* 0x000000ffff207224 */ /* 0x000fe200078e0002 */
[----:B------:R-:W-:Y:S01]  /*0d20*/  MOV R33, R0 ;  /* 0x0000000000217202 */ /* 0x000fe20000000f00 */
[----:B------:R-:W-:Y:S01]  /*0d30*/  IMAD.MOV.U32 R37, RZ, RZ, R6 ;  /* 0x000000ffff257224 */ /* 0x000fe200078e0006 */
[----:B------:R-:W-:-:S07]  /*0d40*/  MOV R36, R7 ;  /* 0x0000000700247202 */ /* 0x000fce0000000f00 */
.L_x_26:
[----:B-1----:R-:W-:Y:S01]  /*0d50*/  ISETP.GE.AND P0, PT, R51, R13, PT ;  /* 0x0000000d3300720c */ /* 0x002fe20003f06270 */
[----:B------:R-:W-:Y:S01]  /*0d60*/  BSSY B0, `(.L_x_28) ;  /* 0x0000028000007945 */ /* 0x000fe20003800000 */
[----:B------:R-:W-:Y:S01]  /*0d70*/  I2FP.F32.U32 R0, R33 ;  /* 0x0000002100007245 */ /* 0x000fe20000201000 */
[----:B------:R-:W-:Y:S01]  /*0d80*/  HFMA2.MMA R33, -RZ, RZ, 0.1171875, 0 ;  /* 0x2f800000ff217435 */ /* 0x000fe200000001ff */
[----:B------:R-:W-:Y:S02]  /*0d90*/  I2FP.F32.U32 R2, R36 ;  /* 0x0000002400027245 */ /* 0x000fe40000201000 */
[----:B------:R-:W-:-:S07]  /*0da0*/  I2FP.F32.U32 R30, R37 ;  /* 0x00000025001e7245 */ /* 0x000fce0000201000 */
[-C--:B------:R-:W-:Y:S01]  /*0db0*/  FFMA.FTZ R36, R0, R33.reuse, 1.1641532182693481445e-10 ;  /* 0x2f00000000247423 */ /* 0x080fe20000010021 */
[-C--:B------:R-:W-:Y:S01]  /*0dc0*/  FFMA.FTZ R2, R2, R33.reuse, 1.1641532182693481445e-10 ;  /* 0x2f00000002027423 */ /* 0x080fe20000010021 */
[----:B------:R-:W-:Y:S01]  /*0dd0*/  FFMA.FTZ R0, R30, R33, 1.1641532182693481445e-10 ;  /* 0x2f0000001e007423 */ /* 0x000fe20000010021 */
[----:B------:R-:W-:Y:S06]  /*0de0*/  @P0 BRA `(.L_x_29) ;  /* 0x00000000007c0947 */ /* 0x000fec0003800000 */
[----:B0-----:R-:W-:-:S05]  /*0df0*/  IMAD.WIDE R30, R51, 0x2, R26 ;  /* 0x00000002331e7825 */ /* 0x001fca00078e021a */
[----:B------:R-:W4:Y:S01]  /*0e00*/  LDG.E.U16 R37, desc[UR4][R30.64] ;  /* 0x000000041e257981 */ /* 0x000f22000c1e1500 */
[----:B------:R-:W-:Y:S01]  /*0e10*/  I2FP.F32.U32 R32, R32 ;  /* 0x0000002000207245 */ /* 0x000fe20000201000 */
[----:B------:R-:W-:Y:S01]  /*0e20*/  UMOV UR8, 0xf0000000 ;  /* 0xf000000000087882 */ /* 0x000fe20000000000 */
[----:B------:R-:W-:-:S03]  /*0e30*/  UMOV UR9, 0x380fffff ;  /* 0x380fffff00097882 */ /* 0x000fc60000000000 */
[----:B------:R-:W-:-:S05]  /*0e40*/  FFMA.FTZ R32, R32, R33, 1.1641532182693481445e-10 ;  /* 0x2f00000020207423 */ /* 0x000fca0000010021 */
[----:B------:R-:W-:-:S05]  /*0e50*/  F2FP.F16.F32.PACK_AB R32, RZ, R32 ;  /* 0x00000020ff20723e */ /* 0x000fca00000000ff */
[----:B------:R-:W-:-:S05]  /*0e60*/  HADD2.F32 R32, -RZ, R32.H0_H0 ;  /* 0x20000020ff207230 */ /* 0x000fca0000004100 */
[----:B------:R-:W-:-:S04]  /*0e70*/  FMUL.FTZ R49, R32, 1 ;  /* 0x3f80000020317820 */ /* 0x000fc80000410000 */
[----:B------:R-:W0:Y:S02]  /*0e80*/  F2F.F64.F32 R32, R49 ;  /* 0x0000003100207310 */ /* 0x000e240000201800 */
[----:B0-----:R-:W-:-:S06]  /*0e90*/  DFMA R32, R28, R32, UR10 ;  /* 0x0000000a1c207e2b */ /* 0x001fcc0008000020 */
[----:B------:R-:W0:Y:S02]  /*0ea0*/  F2F.F32.F64 R50, R32 ;  /* 0x0000002000327310 */ /* 0x000e240000301000 */
[----:B------:R-:W-:-:S14]  /*0eb0*/  DSETP.GEU.AND P1, PT, |R32|, UR8, PT ;  /* 0x0000000820007e2a */ /* 0x000fdc000bf2e200 */
[----:B0-----:R-:W-:Y:S01]  /*0ec0*/  @!P1 FMUL R50, R50, 1.175494350822287508e-38 ;  /* 0x0080000032329820 */ /* 0x001fe20000400000 */
[----:B----4-:R-:W-:-:S05]  /*0ed0*/  HADD2.F32 R30, -RZ, R37.H0_H0 ;  /* 0x20000025ff1e7230 */ /* 0x010fca0000004100 */
[----:B------:R-:W-:-:S13]  /*0ee0*/  FSETP.GTU.FTZ.AND P0, PT, R30, RZ, PT ;  /* 0x000000ff1e00720b */ /* 0x000fda0003f1c000 */
[----:B------:R-:W-:Y:S05]  /*0ef0*/  @P0 BRA `(.L_x_30) ;  /* 0x0000000000240947 */ /* 0x000fea0003800000 */
[----:B------:R-:W-:Y:S01]  /*0f00*/  F2FP.F16.F32.PACK_AB R37, RZ, R50 ;  /* 0x00000032ff25723e */ /* 0x000fe200000000ff */
[----:B--2---:R-:W-:-:S04]  /*0f10*/  IMAD.WIDE R32, R51, 0x2, R22 ;  /* 0x0000000233207825 */ /* 0x004fc800078e0216 */
[----:B------:R-:W-:-:S05]  /*0f20*/  HADD2.F32 R31, -RZ, R37.H0_H0 ;  /* 0x20000025ff1f7230 */ /* 0x000fca0000004100 */
[----:B------:R-:W-:-:S05]  /*0f30*/  FMUL.FTZ R31, R30, R31 ;  /* 0x0000001f1e1f7220 */ /* 0x000fca0000410000 */
[----:B------:R-:W-:Y:S01]  /*0f40*/  F2FP.F16.F32.PACK_AB R49, RZ, R31 ;  /* 0x0000001fff31723e */ /* 0x000fe200000000ff */
[----:B---3--:R-:W-:-:S04]  /*0f50*/  IMAD.WIDE R30, R51, 0x2, R24 ;  /* 0x00000002331e7825 */ /* 0x008fc800078e0218 */
[----:B------:R1:W-:Y:S04]  /*0f60*/  STG.E.U16 desc[UR4][R32.64], R49 ;  /* 0x0000003120007986 */ /* 0x0003e8000c101504 */
[----:B------:R1:W-:Y:S01]  /*0f70*/  STG.E.U16 desc[UR4][R30.64], R37 ;  /* 0x000000251e007986 */ /* 0x0003e2000c101504 */
[----:B------:R-:W-:Y:S05]  /*0f80*/  BRA `(.L_x_29) ;  /* 0x0000000000147947 */ /* 0x000fea0003800000 */
.L_x_30:
[----:B--2---:R-:W-:Y:S01]  /*0f90*/  IMAD.WIDE R32, R51, 0x2, R22 ;  /* 0x0000000233207825 */ /* 0x004fe200078e0216 */
[----:B------:R-:W-:-:S03]  /*0fa0*/  MOV R49, 0x3c00 ;  /* 0x00003c0000317802 */ /* 0x000fc60000000f00 */
[----:B---3--:R-:W-:Y:S01]  /*0fb0*/  IMAD.WIDE R30, R51, 0x2, R24 ;  /* 0x00000002331e7825 */ /* 0x008fe200078e0218 */
[----:B------:R4:W-:Y:S04]  /*0fc0*/  STG.E.U16 desc[UR4][R32.64], R37 ;  /* 0x0000002520007986 */ /* 0x0009e8000c101504 */
[----:B------:R4:W-:Y:S02]  /*0fd0*/  STG.E.U16 desc[UR4][R30.64], R49 ;  /* 0x000000311e007986 */ /* 0x0009e4000c101504 */
.L_x_29:
[----:B------:R-:W-:Y:S05]  /*0fe0*/  BSYNC B0 ;  /* 0x0000000000007941 */ /* 0x000fea0003800000 */
.L_x_28:
[C---:B-1--4-:R-:W-:Y:S01]  /*0ff0*/  IMAD R33, R48.reuse, UR6, R51 ;  /* 0x0000000630217c24 */ /* 0x052fe2000f8e0233 */
[----:B------:R-:W-:Y:S03]  /*1000*/  BSSY B0, `(.L_x_31) ;  /* 0x0000020000007945 */ /* 0x000fe60003800000 */
[----:B------:R-:W-:Y:S01]  /*1010*/  IMAD R49, R48, UR6, R33 ;  /* 0x0000000630317c24 */ /* 0x000fe2000f8e0221 */
[----:B------:R-:W-:-:S03]  /*1020*/  ISETP.GE.AND P2, PT, R33, R13, PT ;  /* 0x0000000d2100720c */ /* 0x000fc60003f46270 */
[----:B------:R-:W-:Y:S01]  /*1030*/  IMAD R51, R48, UR6, R49 ;  /* 0x0000000630337c24 */ /* 0x000fe2000f8e0231 */
[----:B------:R-:W-:-:S04]  /*1040*/  ISETP.GE.AND P1, PT, R49, R13, PT ;  /* 0x0000000d3100720c */ /* 0x000fc80003f26270 */
[----:B------:R-:W-:-:S05]  /*1050*/  ISETP.GE.AND P0, PT, R51, R13, PT ;  /* 0x0000000d3300720c */ /* 0x000fca0003f06270 */
[----:B------:R-:W-:Y:S08]  /*1060*/  @P2 BRA `(.L_x_32) ;  /* 0x0000000000642947 */ /* 0x000ff00003800000 */
[----:B0-----:R-:W-:-:S06]  /*1070*/  IMAD.WIDE R52, R33, 0x2, R26 ;  /* 0x0000000221347825 */ /* 0x001fcc00078e021a */
[----:B------:R-:W4:Y:S01]  /*1080*/  LDG.E.U16 R53, desc[UR4][R52.64] ;  /* 0x0000000434357981 */ /* 0x000f22000c1e1500 */
[----:B------:R-:W-:Y:S01]  /*1090*/  F2FP.F16.F32.PACK_AB R36, RZ, R36 ;  /* 0x00000024ff24723e */ /* 0x000fe200000000ff */
[----:B------:R-:W-:Y:S01]  /*10a0*/  UMOV UR8, 0xf0000000 ;  /* 0xf000000000087882 */ /* 0x000fe20000000000 */
[----:B------:R-:W-:Y:S01]  /*10b0*/  UMOV UR9, 0x380fffff ;  /* 0x380fffff00097882 */ /* 0x000fe20000000000 */
[----:B------:R-:W-:Y:S02]  /*10c0*/  IMAD.MOV.U32 R50, RZ, RZ, 0x3c00 ;  /* 0x00003c00ff327424 */ /* 0x000fe400078e00ff */
[----:B------:R-:W-:-:S05]  /*10d0*/  HADD2.F32 R36, -RZ, R36.H0_H0 ;  /* 0x20000024ff247230 */ /* 0x000fca0000004100 */
[----:B------:R-:W-:-:S06]  /*10e0*/  FMUL.FTZ R30, R36, 1 ;  /* 0x3f800000241e7820 */ /* 0x000fcc0000410000 */
[----:B------:R-:W0:Y:S02]  /*10f0*/  F2F.F64.F32 R30, R30 ;  /* 0x0000001e001e7310 */ /* 0x000e240000201800 */
[----:B0-----:R-:W-:-:S06]  /*1100*/  DFMA R36, R28, R30, UR10 ;  /* 0x0000000a1c247e2b */ /* 0x001fcc000800001e */
[----:B------:R-:W0:Y:S02]  /*1110*/  F2F.F32.F64 R31, R36 ;  /* 0x00000024001f7310 */ /* 0x000e240000301000 */
[----:B------:R-:W-:-:S14]  /*1120*/  DSETP.GEU.AND P3, PT, |R36|, UR8, PT ;  /* 0x0000000824007e2a */ /* 0x000fdc000bf6e200 */
[----:B0-----:R-:W-:-:S05]  /*1130*/  @!P3 FMUL R31, R31, 1.175494350822287508e-38 ;  /* 0x008000001f1fb820 */ /* 0x001fca0000400000 */
[----:B------:R-:W-:Y:S01]  /*1140*/  F2FP.F16.F32.PACK_AB R37, RZ, R31 ;  /* 0x0000001fff25723e */ /* 0x000fe200000000ff */
[----:B----4-:R-:W-:-:S05]  /*1150*/  HADD2.F32 R32, -RZ, R53.H0_H0 ;  /* 0x20000035ff207230 */ /* 0x010fca0000004100 */
[----:B------:R-:W-:-:S13]  /*1160*/  FSETP.GTU.FTZ.AND P2, PT, R32, RZ, PT ;  /* 0x000000ff2000720b */ /* 0x000fda0003f5c000 */
[----:B------:R-:W-:-:S05]  /*1170*/  @!P2 HADD2.F32 R31, -RZ, R37.H0_H0 ;  /* 0x20000025ff1fa230 */ /* 0x000fca0000004100 */
[----:B------:R-:W-:-:S05]  /*1180*/  @!P2 FMUL.FTZ R31, R32, R31 ;  /* 0x0000001f201fa220 */ /* 0x000fca0000410000 */
[----:B------:R-:W-:Y:S01]  /*1190*/  @!P2 F2FP.F16.F32.PACK_AB R36, RZ, R31 ;  /* 0x0000001fff24a23e */ /* 0x000fe200000000ff */
[----:B--2---:R-:W-:-:S04]  /*11a0*/  IMAD.WIDE R30, R33, 0x2, R22 ;  /* 0x00000002211e7825 */ /* 0x004fc800078e0216 */
[----:B---3--:R-:W-:Y:S01]  /*11b0*/  IMAD.WIDE R32, R33, 0x2, R24 ;  /* 0x0000000221207825 */ /* 0x008fe200078e0218 */
[----:B------:R1:W-:Y:S04]  /*11c0*/  @!P2 STG.E.U16 desc[UR4][R30.64], R36 ;  /* 0x000000241e00a986 */ /* 0x0003e8000c101504 */
[----:B------:R1:W-:Y:S04]  /*11d0*/  @!P2 STG.E.U16 desc[UR4][R32.64], R37 ;  /* 0x000000252000a986 */ /* 0x0003e8000c101504 */
[----:B------:R1:W-:Y:S04]  /*11e0*/  @P2 STG.E.U16 desc[UR4][R30.64], R53 ;  /* 0x000000351e002986 */ /* 0x0003e8000c101504 */
[----:B------:R1:W-:Y:S02]  /*11f0*/  @P2 STG.E.U16 desc[UR4][R32.64], R50 ;  /* 0x0000003220002986 */ /* 0x0003e4000c101504 */
.L_x_32:
[----:B------:R-:W-:Y:S05]  /*1200*/  BSYNC B0 ;  /* 0x0000000000007941 */ /* 0x000fea0003800000 */
.L_x_31:
[----:B------:R-:W-:Y:S04]  /*1210*/  BSSY B0, `(.L_x_33) ;  /* 0x000001d000007945 */ /* 0x000fe80003800000 */
[----:B------:R-:W-:Y:S05]  /*1220*/  @P1 BRA `(.L_x_34) ;  /* 0x00000000006c1947 */ /* 0x000fea0003800000 */
[----:B01----:R-:W-:-:S05]  /*1230*/  IMAD.WIDE R30, R49, 0x2, R26 ;  /* 0x00000002311e7825 */ /* 0x003fca00078e021a */
[----:B------:R-:W4:Y:S01]  /*1240*/  LDG.E.U16 R53, desc[UR4][R30.64] ;  /* 0x000000041e357981 */ /* 0x000f22000c1e1500 */
[----:B------:R-:W-:Y:S01]  /*1250*/  F2FP.F16.F32.PACK_AB R2, RZ, R2 ;  /* 0x00000002ff02723e */ /* 0x000fe200000000ff */
[----:B------:R-:W-:Y:S01]  /*1260*/  UMOV UR8, 0xf0000000 ;  /* 0xf000000000087882 */ /* 0x000fe20000000000 */
[----:B------:R-:W-:-:S03]  /*1270*/  UMOV UR9, 0x380fffff ;  /* 0x380fffff00097882 */ /* 0x000fc60000000000 */
[----:B------:R-:W-:-:S05]  /*1280*/  HADD2.F32 R2, -RZ, R2.H0_H0 ;  /* 0x20000002ff027230 */ /* 0x000fca0000004100 */
[----:B------:R-:W-:-:S04]  /*1290*/  FMUL.FTZ R32, R2, 1 ;  /* 0x3f80000002207820 */ /* 0x000fc80000410000 */
[----:B------:R-:W0:Y:S02]  /*12a0*/  F2F.F64.F32 R36, R32 ;  /* 0x0000002000247310 */ /* 0x000e240000201800 */
[----:B0-----:R-:W-:-:S06]  /*12b0*/  DFMA R36, R28, R36, UR10 ;  /* 0x0000000a1c247e2b */ /* 0x001fcc0008000024 */
[----:B------:R0:W1:Y:S02]  /*12c0*/  F2F.F32.F64 R2, R36 ;  /* 0x0000002400027310 */ /* 0x0000640000301000 */
[----:B------:R-:W-:Y:S01]  /*12d0*/  DSETP.GEU.AND P2, PT, |R36|, UR8, PT ;  /* 0x0000000824007e2a */ /* 0x000fe2000bf4e200 */
[----:B0-----:R-:W-:-:S13]  /*12e0*/  MOV R36, 0x3c00 ;  /* 0x00003c0000247802 */ /* 0x001fda0000000f00 */
[----:B-1----:R-:W-:-:S05]  /*12f0*/  @!P2 FMUL R2, R2, 1.175494350822287508e-38 ;  /* 0x008000000202a820 */ /* 0x002fca0000400000 */
[----:B------:R-:W-:Y:S01]  /*1300*/  F2FP.F16.F32.PACK_AB R2, RZ, R2 ;  /* 0x00000002ff02723e */ /* 0x000fe200000000ff */
[----:B----4-:R-:W-:-:S05]  /*1310*/  HADD2.F32 R33, -RZ, R53.H0_H0 ;  /* 0x20000035ff217230 */ /* 0x010fca0000004100 */
[----:B------:R-:W-:-:S13]  /*1320*/  FSETP.GTU.FTZ.AND P1, PT, R33, RZ, PT ;  /* 0x000000ff2100720b */ /* 0x000fda0003f3c000 */
[----:B------:R-:W-:-:S05]  /*1330*/  @!P1 HADD2.F32 R30, -RZ, R2.H0_H0 ;  /* 0x20000002ff1e9230 */ /* 0x000fca0000004100 */
[----:B------:R-:W-:Y:S01]  /*1340*/  @!P1 FMUL.FTZ R30, R33, R30 ;  /* 0x0000001e211e9220 */ /* 0x000fe20000410000 */
[----:B---3--:R-:W-:-:S04]  /*1350*/  IMAD.WIDE R32, R49, 0x2, R24 ;  /* 0x0000000231207825 */ /* 0x008fc800078e0218 */
[----:B------:R-:W-:Y:S01]  /*1360*/  @!P1 F2FP.F16.F32.PACK_AB R37, RZ, R30 ;  /* 0x0000001eff25923e */ /* 0x000fe200000000ff */
[----:B--2---:R-:W-:Y:S01]  /*1370*/  IMAD.WIDE R30, R49, 0x2, R22 ;  /* 0x00000002311e7825 */ /* 0x004fe200078e0216 */
[----:B------:R-:W-:Y:S02]  /*1380*/  PRMT R49, R2, 0x7610, R49 ;  /* 0x0000761002317816 */ /* 0x000fe40000000031 */
[----:B------:R-:W-:Y:S02]  /*1390*/  @P1 PRMT R2, R36, 0x7610, R2 ;  /* 0x0000761024021816 */ /* 0x000fe40000000002 */
[----:B------:R4:W-:Y:S04]  /*13a0*/  @!P1 STG.E.U16 desc[UR4][R30.64], R37 ;  /* 0x000000251e009986 */ /* 0x0009e8000c101504 */
[----:B------:R4:W-:Y:S04]  /*13b0*/  @!P1 STG.E.U16 desc[UR4][R32.64], R49 ;  /* 0x0000003120009986 */ /* 0x0009e8000c101504 */
[----:B------:R4:W-:Y:S04]  /*13c0*/  @P1 STG.E.U16 desc[UR4][R30.64], R53 ;  /* 0x000000351e001986 */ /* 0x0009e8000c101504 */
[----:B------:R4:W-:Y:S02]  /*13d0*/  @P1 STG.E.U16 desc[UR4][R32.64], R2 ;  /* 0x0000000220001986 */ /* 0x0009e4000c101504 */
.L_x_34:
[----:B------:R-:W-:Y:S05]  /*13e0*/  BSYNC B0 ;  /* 0x0000000000007941 */ /* 0x000fea0003800000 */
.L_x_33:
[----:B------:R-:W-:Y:S05]  /*13f0*/  @P0 BRA `(.L_x_35) ;  /* 0x00000000006c0947 */ /* 0x000fea0003800000 */
[----:B01--4-:R-:W-:-:S05]  /*1400*/  IMAD.WIDE R30, R51, 0x2, R26 ;  /* 0x00000002331e7825 */ /* 0x013fca00078e021a */
[----:B------:R-:W4:Y:S01]  /*1410*/  LDG.E.U16 R49, desc[UR4][R30.64] ;  /* 0x000000041e317981 */ /* 0x000f22000c1e1500 */
[----:B------:R-:W-:Y:S01]  /*1420*/  F2FP.F16.F32.PACK_AB R0, RZ, R0 ;  /* 0x00000000ff00723e */ /* 0x000fe200000000ff */
[----:B------:R-:W-:Y:S01]  /*1430*/  UMOV UR8, 0xf0000000 ;  /* 0xf000000000087882 */ /* 0x000fe20000000000 */
[----:B------:R-:W-:Y:S01]  /*1440*/  UMOV UR9, 0x380fffff ;  /* 0x380fffff00097882 */ /* 0x000fe20000000000 */
[----:B------:R-:W-:Y:S02]  /*1450*/  MOV R50, 0x3c00 ;  /* 0x00003c0000327802 */ /* 0x000fe40000000f00 */
[----:B------:R-:W-:-:S05]  /*1460*/  HADD2.F32 R0, -RZ, R0.H0_H0 ;  /* 0x20000000ff007230 */ /* 0x000fca0000004100 */
[----:B------:R-:W-:-:S04]  /*1470*/  FMUL.FTZ R0, R0, 1 ;  /* 0x3f80000000007820 */ /* 0x000fc80000410000 */
        /* <DEDUP_REMOVED lines=9> */
[----:B------:R-:W-:Y:S01]  /*1510*/  @!P0 FMUL.FTZ R31, R32, R31 ;  /* 0x0000001f201f8220 */ /* 0x000fe20000410000 */
[----:B--2---:R-:W-:-:S04]  /*1520*/  IMAD.WIDE R32, R51, 0x2, R22 ;  /* 0x0000000233207825 */ /* 0x004fc800078e0216 */
[----:B------:R-:W-:Y:S01]  /*1530*/  @!P0 F2FP.F16.F32.PACK_AB R0, RZ, R31 ;  /* 0x0000001fff00823e */ /* 0x000fe200000000ff */
[----:B---3--:R-:W-:-:S03]  /*1540*/  IMAD.WIDE R30, R51, 0x2, R24 ;  /* 0x00000002331e7825 */ /* 0x008fc600078e0218 */
[----:B------:R-:W-:Y:S02]  /*1550*/  PRMT R36, R0, 0x7610, R36 ;  /* 0x0000761000247816 */ /* 0x000fe40000000024 */
[----:B------:R-:W-:-:S03]  /*1560*/  @P0 PRMT R0, R50, 0x7610, R0 ;  /* 0x0000761032000816 */ /* 0x000fc60000000000 */
[----:B------:R0:W-:Y:S04]  /*1570*/  @!P0 STG.E.U16 desc[UR4][R32.64], R36 ;  /* 0x0000002420008986 */ /* 0x0001e8000c101504 */
[----:B------:R0:W-:Y:S04]  /*1580*/  @!P0 STG.E.U16 desc[UR4][R30.64], R2 ;  /* 0x000000021e008986 */ /* 0x0001e8000c101504 */
[----:B------:R0:W-:Y:S04]  /*1590*/  @P0 STG.E.U16 desc[UR4][R32.64], R49 ;  /* 0x0000003120000986 */ /* 0x0001e8000c101504 */
[----:B------:R0:W-:Y:S02]  /*15a0*/  @P0 STG.E.U16 desc[UR4][R30.64], R0 ;  /* 0x000000001e000986 */ /* 0x0001e4000c101504 */
.L_x_35:
[----:B------:R-:W-:Y:S01]  /*15b0*/  IMAD R51, R48, UR6, R51 ;  /* 0x0000000630337c24 */ /* 0x000fe2000f8e0233 */
[----:B------:R-:W-:Y:S05]  /*15c0*/  WARPSYNC.ALL ;  /* 0x0000000000007948 */ /* 0x000fea0003800000 */
[----:B------:R-:W-:Y:S01]  /*15d0*/  BAR.SYNC.DEFER_BLOCKING 0x0 ;  /* 0x0000000000007b1d */ /* 0x000fe20000010000 */
[----:B------:R-:W-:-:S13]  /*15e0*/  ISETP.GE.AND P0, PT, R51, R19, PT ;  /* 0x000000133300720c */ /* 0x000fda0003f06270 */
[----:B------:R-:W-:Y:S05]  /*15f0*/  @!P0 BRA `(.L_x_36) ;  /* 0xfffffff000888947 */ /* 0x000fea000383ffff */
[----:B------:R-:W-:Y:S05]  /*1600*/  EXIT ;  /* 0x000000000000794d */ /* 0x000fea0003800000 */
.L_x_37:
        /* <DEDUP_REMOVED lines=15> */
.L_x_99:


//--------------------- .text._ZN2at6native28rrelu_with_noise_cuda_kernelIN3c104HalfELi2EZNS0_28_rrelu_with_noise_cuda_trainIS3_EEvRNS_6TensorERKS5_S6_RKNS2_6ScalarESB_St8optionalINS_9GeneratorEEEUlP24curandStatePhilox4_32_10E_EEviNS_15PhiloxCudaStateEPT_PKSJ_SK_ddRKT1_ --------------------------
	.section	.text._ZN2at6native28rrelu_with_noise_cuda_kernelIN3c104HalfELi2EZNS0_28_rrelu_with_noise_cuda_trainIS3_EEvRNS_6TensorERKS5_S6_RKNS2_6ScalarESB_St8optionalINS_9GeneratorEEEUlP24curandStatePhilox4_32_10E_EEviNS_15PhiloxCudaStateEPT_PKSJ_SK_ddRKT1_,"ax",@progbits
	.align	128
        .global         _ZN2at6native28rrelu_with_noise_cuda_kernelIN3c104HalfELi2EZNS0_28_rrelu_with_noise_cuda_trainIS3_EEvRNS_6TensorERKS5_S6_RKNS2_6ScalarESB_St8optionalINS_9GeneratorEEEUlP24curandStatePhilox4_32_10E_EEviNS_15PhiloxCudaStateEPT_PKSJ_SK_ddRKT1_
        .type           _ZN2at6native28rrelu_with_noise_cuda_kernelIN3c104HalfELi2EZNS0_28_rrelu_with_noise_cuda_trainIS3_EEvRNS_6TensorERKS5_S6_RKNS2_6ScalarESB_St8optionalINS_9GeneratorEEEUlP24curandStatePhilox4_32_10E_EEviNS_15PhiloxCudaStateEPT_PKSJ_SK_ddRKT1_,@function
        .size           _ZN2at6native28rrelu_with_noise_cuda_kernelIN3c104HalfELi2EZNS0_28_rrelu_with_noise_cuda_trainIS3_EEvRNS_6TensorERKS5_S6_RKNS2_6ScalarESB_St8optionalINS_9GeneratorEEEUlP24curandStatePhilox4_32_10E_EEviNS_15PhiloxCudaStateEPT_PKSJ_SK_ddRKT1_,(.L_x_100 - _ZN2at6native28rrelu_with_noise_cuda_kernelIN3c104HalfELi2EZNS0_28_rrelu_with_noise_cuda_trainIS3_EEvRNS_6TensorERKS5_S6_RKNS2_6ScalarESB_St8optionalINS_9GeneratorEEEUlP24curandStatePhilox4_32_10E_EEviNS_15PhiloxCudaStateEPT_PKSJ_SK_ddRKT1_)
        .other          _ZN2at6native28rrelu_with_noise_cuda_kernelIN3c104HalfELi2EZNS0_28_rrelu_with_noise_cuda_trainIS3_EEvRNS_6TensorERKS5_S6_RKNS2_6ScalarESB_St8optionalINS_9GeneratorEEEUlP24curandStatePhilox4_32_10E_EEviNS_15PhiloxCudaStateEPT_PKSJ_SK_ddRKT1_,@"STO_CUDA_ENTRY STV_DEFAULT"
_ZN2at6native28rrelu_with_noise_cuda_kernelIN3c104HalfELi2EZNS0_28_rrelu_with_noise_cuda_trainIS3_EEvRNS_6TensorERKS5_S6_RKNS2_6ScalarESB_St8optionalINS_9GeneratorEEEUlP24curandStatePhilox4_32_10E_EEviNS_15PhiloxCudaStateEPT_PKSJ_SK_ddRKT1_:
.text._ZN2at6native28rrelu_with_noise_cuda_kernelIN3c104HalfELi2EZNS0_28_rrelu_with_noise_cuda_trainIS3_EEvRNS_6TensorERKS5_S6_RKNS2_6ScalarESB_St8optionalINS_9GeneratorEEEUlP24curandStatePhilox4_32_10E_EEviNS_15PhiloxCudaStateEPT_PKSJ_SK_ddRKT1_:
[----:B------:R-:W-:Y:S08]  /*0000*/  LDC R1, c[0x0][0x28] ;  /* 0x00000a00ff017b82 */ /* 0x000ff00000000800 */
[----:B------:R-:W0:Y:S01]  /*0010*/  LDC R34, c[0x0][0x220] ;  /* 0x00008800ff227b82 */ /* 0x000e220000000800 */
[----:B------:R-:W-:Y:S02]  /*0020*/  ULDC.U8 UR4, c[0x0][0x22c] ;  /* 0x00008b0000047ab9 */ /* 0x000fe40000000000 */
[----:B------:R-:W-:Y:S01]  /*0030*/  ISETP.NE.AND P0, PT, RZ, UR4, PT ;  /* 0x00000004ff007c0c */ /* 0x000fe2000bf05270 */
[----:B------:R-:W-:-:S04]  /*0040*/  ULDC.64 UR4, c[0x0][0x208] ;  /* 0x0000820000047ab9 */ /* 0x000fc80000000a00 */
[----:B------:R-:W0:Y:S01]  /*0050*/  LDC R35, c[0x0][0x224] ;  /* 0x00008900ff237b82 */ /* 0x000e220000000800 */
[----:B------:R-:W-:Y:S02]  /*0060*/  ULDC.64 UR6, c[0x0][0x218] ;  /* 0x0000860000067ab9 */ /* 0x000fe40000000a00 */
[----:B------:R-:W-:Y:S02]  /*0070*/  MOV R20, UR6 ;  /* 0x0000000600147c02 */ /* 0x000fe40008000f00 */
[----:B------:R-:W-:Y:S01]  /*0080*/  MOV R21, UR7 ;  /* 0x0000000700157c02 */ /* 0x000fe20008000f00 */
        /* <DEDUP_REMOVED lines=8> */
[----:B0-----:R-:W-:-:S04]  /*0110*/  IMAD R15, R0, UR6, RZ ;  /* 0x00000006000f7c24 */ /* 0x001fc8000f8e02ff */
[----:B------:R-:W-:-:S05]  /*0120*/  IMAD.SHL.U32 R15, R15, 0x2, RZ ;  /* 0x000000020f0f7824 */ /* 0x000fca00078e00ff */
[----:B------:R-:W-:-:S04]  /*0130*/  IABS R18, R15 ;  /* 0x0000000f00127213 */ /* 0x000fc80000000000 */
[----:B------:R-:W0:Y:S08]  /*0140*/  I2F.RP R2, R18 ;  /* 0x0000001200027306 */ /* 0x000e300000209400 */
[----:B0-----:R-:W0:Y:S02]  /*0150*/  MUFU.RCP R2, R2 ;  /* 0x0000000200027308 */ /* 0x001e240000001000 */
[----:B0-----:R-:W-:-:S06]  /*0160*/  IADD3 R6, R2, 0xffffffe, RZ ;  /* 0x0ffffffe02067810 */ /* 0x001fcc0007ffe0ff */
[----:B------:R0:W5:Y:S01]  /*0170*/  F2I.FTZ.U32.TRUNC.NTZ R7, R6 ;  /* 0x0000000600077305 */ /* 0x000162000021f000 */
[----:B-1----:R-:W-:Y:S01]  /*0180*/  IMAD R3, R3, UR6, R8 ;  /* 0x0000000603037c24 */ /* 0x002fe2000f8e0208 */
[----:B0-----:R-:W-:Y:S01]  /*0190*/  HFMA2.MMA R6, -RZ, RZ, 0, 0 ;  /* 0x00000000ff067435 */ /* 0x001fe200000001ff */
[----:B-----5:R-:W-:Y:S02]  /*01a0*/  IMAD.MOV R11, RZ, RZ, -R7 ;  /* 0x000000ffff0b7224 */ /* 0x020fe400078e0a07 */
[----:B----4-:R-:W-:Y:S01]  /*01b0*/  VIADD R22, R22, 0xffffffff ;  /* 0xffffffff16167836 */ /* 0x010fe20000000000 */
[----:B------:R-:W-:Y:S02]  /*01c0*/  SHF.R.S32.HI R39, RZ, 0x1f, R3 ;  /* 0x0000001fff277819 */ /* 0x000fe40000011403 */
[----:B------:R-:W-:Y:S02]  /*01d0*/  IABS R2, R15 ;  /* 0x0000000f00027213 */ /* 0x000fe40000000000 */
[----:B------:R-:W-:-:S02]  /*01e0*/  IABS R23, R22 ;  /* 0x0000001600177213 */ /* 0x000fc40000000000 */
[----:B------:R-:W-:Y:S02]  /*01f0*/  LOP3.LUT R22, R22, R15, RZ, 0x3c, !PT ;  /* 0x0000000f16167212 */ /* 0x000fe400078e3cff */
[----:B--2---:R-:W-:Y:S01]  /*0200*/  @P0 IADD3 R34, P1, R4, R9, RZ ;  /* 0x0000000904220210 */ /* 0x004fe20007f3e0ff */
[----:B------:R-:W-:-:S03]  /*0210*/  IMAD R9, R11, R18, RZ ;  /* 0x000000120b097224 */ /* 0x000fc600078e02ff */
[----:B------:R-:W-:Y:S01]  /*0220*/  @P0 IADD3.X R35, RZ, R5, RZ, P1, !PT ;  /* 0x00000005ff230210 */ /* 0x000fe20000ffe4ff */
[----:B------:R-:W-:-:S03]  /*0230*/  IMAD.HI.U32 R14, R7, R9, R6 ;  /* 0x00000009070e7227 */ /* 0x000fc600078e0006 */
[--C-:B------:R-:W-:Y:S01]  /*0240*/  SHF.R.U64 R40, R34, 0x2, R35.reuse ;  /* 0x0000000222287819 */ /* 0x100fe20000001223 */
[----:B------:R-:W-:Y:S01]  /*0250*/  IMAD.WIDE.U32 R6, R3, -0x326172a9, RZ ;  /* 0xcd9e8d5703067825 */ /* 0x000fe200078e00ff */
[----:B------:R-:W-:-:S03]  /*0260*/  SHF.R.U32.HI R41, RZ, 0x2, R35 ;  /* 0x00000002ff297819 */ /* 0x000fc60000011623 */
[----:B------:R-:W-:Y:S01]  /*0270*/  IMAD.WIDE.U32 R10, R40, -0x2daee0ad, RZ ;  /* 0xd2511f53280a7825 */ /* 0x000fe200078e00ff */
[----:B---3--:R-:W-:-:S04]  /*0280*/  LOP3.LUT R8, R7, R41, R20, 0x96, !PT ;  /* 0x0000002907087212 */ /* 0x008fc800078e9614 */
[C---:B------:R-:W-:Y:S01]  /*0290*/  LOP3.LUT R12, R21.reuse, R11, R39, 0x96, !PT ;  /* 0x0000000b150c7212 */ /* 0x040fe200078e9627 */
[----:B------:R-:W-:Y:S02]  /*02a0*/  IMAD.MOV R5, RZ, RZ, -R2 ;  /* 0x000000ffff057224 */ /* 0x000fe400078e0a02 */
[----:B------:R-:W-:Y:S01]  /*02b0*/  IMAD.HI.U32 R14, R14, R23, RZ ;  /* 0x000000170e0e7227 */ /* 0x000fe200078e00ff */
[----:B------:R-:W-:-:S03]  /*02c0*/  IADD3 R2, R21, -0x4498517b, RZ ;  /* 0xbb67ae8515027810 */ /* 0x000fc60007ffe0ff */
[----:B------:R-:W-:-:S04]  /*02d0*/  IMAD.WIDE.U32 R8, R8, -0x2daee0ad, RZ ;  /* 0xd2511f5308087825 */ /* 0x000fc800078e00ff */
[----:B------:R-:W-:-:S04]  /*02e0*/  IMAD.WIDE.U32 R12, R12, -0x326172a9, RZ ;  /* 0xcd9e8d570c0c7825 */ /* 0x000fc800078e00ff */
[----:B------:R-:W-:Y:S02]  /*02f0*/  VIADD R4, R20, 0x9e3779b9 ;  /* 0x9e3779b914047836 */ /* 0x000fe40000000000 */
[----:B------:R-:W-:Y:S01]  /*0300*/  IMAD R23, R14, R5, R23 ;  /* 0x000000050e177224 */ /* 0x000fe200078e0217 */
[----:B------:R-:W-:Y:S02]  /*0310*/  LOP3.LUT R10, R9, R10, R2, 0x96, !PT ;  /* 0x0000000a090a7212 */ /* 0x000fe400078e9602 */
[----:B------:R-:W-:Y:S02]  /*0320*/  LOP3.LUT R24, R13, R4, R6, 0x96, !PT ;  /* 0x000000040d187212 */ /* 0x000fe400078e9606 */
[----:B------:R-:W-:Y:S01]  /*0330*/  ISETP.GT.U32.AND P2, PT, R18, R23, PT ;  /* 0x000000171200720c */ /* 0x000fe20003f44070 */
[----:B------:R-:W-:Y:S01]  /*0340*/  IMAD.WIDE.U32 R10, R10, -0x326172a9, RZ ;  /* 0xcd9e8d570a0a7825 */ /* 0x000fe200078e00ff */
[----:B------:R-:W-:-:S03]  /*0350*/  IADD3 R5, R20, 0x3c6ef372, RZ ;  /* 0x3c6ef37214057810 */ /* 0x000fc60007ffe0ff */
[----:B------:R-:W-:-:S04]  /*0360*/  IMAD.WIDE.U32 R24, R24, -0x2daee0ad, RZ ;  /* 0xd2511f5318187825 */ /* 0x000fc800078e00ff */
[----:B------:R-:W-:Y:S01]  /*0370*/  VIADD R6, R21, 0x76cf5d0a ;  /* 0x76cf5d0a15067836 */ /* 0x000fe20000000000 */
[----:B------:R-:W-:-:S04]  /*0380*/  LOP3.LUT R12, R11, R12, R5, 0x96, !PT ;  /* 0x0000000c0b0c7212 */ /* 0x000fc800078e9605 */
[----:B------:R-:W-:Y:S01]  /*0390*/  LOP3.LUT R16, R25, R8, R6, 0x96, !PT ;  /* 0x0000000819107212 */ /* 0x000fe200078e9606 */
[----:B------:R-:W-:Y:S01]  /*03a0*/  IMAD.WIDE.U32 R12, R12, -0x2daee0ad, RZ ;  /* 0xd2511f530c0c7825 */ /* 0x000fe200078e00ff */
[----:B------:R-:W-:Y:S02]  /*03b0*/  IADD3 R7, R21, 0x32370b8f, RZ ;  /* 0x32370b8f15077810 */ /* 0x000fe40007ffe0ff */
[----:B------:R-:W-:Y:S01]  /*03c0*/  IADD3 R8, R20, -0x255992d5, RZ ;  /* 0xdaa66d2b14087810 */ /* 0x000fe20007ffe0ff */
[----:B------:R-:W-:-:S04]  /*03d0*/  IMAD.WIDE.U32 R16, R16, -0x326172a9, RZ ;  /* 0xcd9e8d5710107825 */ /* 0x000fc800078e00ff */
[----:B------:R-:W-:Y:S01]  /*03e0*/  @!P2 IMAD.IADD R23, R23, 0x1, -R18 ;  /* 0x000000011717a824 */ /* 0x000fe200078e0a12 */
[----:B------:R-:W-:Y:S02]  /*03f0*/  LOP3.LUT R19, R13, R24, R7, 0x96, !PT ;  /* 0x000000180d137212 */ /* 0x000fe400078e9607 */
[----:B------:R-:W-:Y:S02]  /*0400*/  LOP3.LUT R24, R17, R10, R8, 0x96, !PT ;  /* 0x0000000a11187212 */ /* 0x000fe400078e9608 */
[----:B------:R-:W-:Y:S01]  /*0410*/  ISETP.GE.U32.AND P0, PT, R23, R18, PT ;  /* 0x000000121700720c */ /* 0x000fe20003f06070 */
[----:B------:R-:W-:Y:S02]  /*0420*/  VIADD R9, R20, 0x78dde6e4 ;  /* 0x78dde6e414097836 */ /* 0x000fe40000000000 */
[----:B------:R-:W-:Y:S01]  /*0430*/  IMAD.WIDE.U32 R18, R19, -0x326172a9, RZ ;  /* 0xcd9e8d5713127825 */ /* 0x000fe200078e00ff */
[----:B------:R-:W-:-:S03]  /*0440*/  IADD3 R10, R21, -0x126145ec, RZ ;  /* 0xed9eba14150a7810 */ /* 0x000fc60007ffe0ff */
[----:B------:R-:W-:Y:S01]  /*0450*/  IMAD.WIDE.U32 R24, R24, -0x2daee0ad, RZ ;  /* 0xd2511f5318187825 */ /* 0x000fe200078e00ff */
[----:B------:R-:W-:Y:S02]  /*0460*/  ISETP.GE.AND P1, PT, R22, RZ, PT ;  /* 0x000000ff1600720c */ /* 0x000fe40003f26270 */
[----:B------:R-:W-:Y:S01]  /*0470*/  LOP3.LUT R16, R19, R16, R9, 0x96, !PT ;  /* 0x0000001013107212 */ /* 0x000fe200078e9609 */
[----:B------:R-:W-:Y:S01]  /*0480*/  @!P2 VIADD R14, R14, 0x1 ;  /* 0x000000010e0ea836 */ /* 0x000fe20000000000 */
[----:B------:R-:W-:Y:S02]  /*0490*/  ISETP.NE.AND P2, PT, R15, RZ, PT ;  /* 0x000000ff0f00720c */ /* 0x000fe40003f45270 */
[----:B------:R-:W-:Y:S01]  /*04a0*/  LOP3.LUT R22, R25, R12, R10, 0x96, !PT ;  /* 0x0000000c19167212 */ /* 0x000fe200078e960a */
[----:B------:R-:W-:Y:S01]  /*04b0*/  VIADD R11, R21, 0xa9066899 ;  /* 0xa9066899150b7836 */ /* 0x000fe20000000000 */
[----:B------:R-:W-:Y:S01]  /*04c0*/  @P0 IADD3 R14, R14, 0x1, RZ ;  /* 0x000000010e0e0810 */ /* 0x000fe20007ffe0ff */
[----:B------:R-:W-:-:S04]  /*04d0*/  IMAD.WIDE.U32 R16, R16, -0x2daee0ad, RZ ;  /* 0xd2511f5310107825 */ /* 0x000fc800078e00ff */
[----:B------:R-:W-:Y:S01]  /*04e0*/  IMAD.WIDE.U32 R22, R22, -0x326172a9, RZ ;  /* 0xcd9e8d5716167825 */ /* 0x000fe200078e00ff */
[----:B------:R-:W-:-:S03]  /*04f0*/  MOV R25, R14 ;  /* 0x0000000e00197202 */ /* 0x000fc60000000f00 */
[C---:B------:R-:W-:Y:S01]  /*0500*/  VIADD R12, R20.reuse, 0x1715609d ;  /* 0x1715609d140c7836 */ /* 0x040fe20000000000 */
[----:B------:R-:W-:Y:S02]  /*0510*/  LOP3.LUT R19, R17, R24, R11, 0x96, !PT ;  /* 0x0000001811137212 */ /* 0x000fe400078e960b */
[----:B------:R-:W-:Y:S02]  /*0520*/  @!P1 IADD3 R25, -R25, RZ, RZ ;  /* 0x000000ff19199210 */ /* 0x000fe40007ffe1ff */
[----:B------:R-:W-:Y:S02]  /*0530*/  LOP3.LUT R26, R23, R18, R12, 0x96, !PT ;  /* 0x00000012171a7212 */ /* 0x000fe400078e960c */
[----:B------:R-:W-:Y:S01]  /*0540*/  @!P2 LOP3.LUT R25, RZ, R15, RZ, 0x33, !PT ;  /* 0x0000000fff19a212 */ /* 0x000fe200078e33ff */
[----:B------:R-:W-:Y:S02]  /*0550*/  VIADD R13, R20, 0xb54cda56 ;  /* 0xb54cda56140d7836 */ /* 0x000fe40000000000 */
[----:B------:R-:W-:Y:S01]  /*0560*/  IMAD.WIDE.U32 R18, R19, -0x326172a9, RZ ;  /* 0xcd9e8d5713127825 */ /* 0x000fe200078e00ff */
[----:B------:R-:W-:-:S03]  /*0570*/  IADD3 R14, R21, 0x646e171e, RZ ;  /* 0x646e171e150e7810 */ /* 0x000fc60007ffe0ff */
[----:B------:R-:W-:Y:S01]  /*0580*/  IMAD.WIDE.U32 R26, R26, -0x2daee0ad, RZ ;  /* 0xd2511f531a1a7825 */ /* 0x000fe200078e00ff */
[----:B------:R-:W-:-:S03]  /*0590*/  LOP3.LUT R24, R19, R22, R13, 0x96, !PT ;  /* 0x0000001613187212 */ /* 0x000fc600078e960d */
[----:B------:R-:W-:Y:S01]  /*05a0*/  VIADD R28, R25, 0x1 ;  /* 0x00000001191c7836 */ /* 0x000fe20000000000 */
[----:B------:R-:W-:-:S03]  /*05b0*/  LOP3.LUT R22, R27, R16, R14, 0x96, !PT ;  /* 0x000000101b167212 */ /* 0x000fc600078e960e */
[----:B------:R-:W-:-:S05]  /*05c0*/  IMAD R16, R15, R28, RZ ;  /* 0x0000001c0f107224 */ /* 0x000fca00078e02ff */
[----:B------:R-:W-:Y:S01]  /*05d0*/  ISETP.GE.AND P0, PT, R3, R16, PT ;  /* 0x000000100300720c */ /* 0x000fe20003f06270 */
[----:B------:R-:W-:Y:S01]  /*05e0*/  IMAD.WIDE.U32 R24, R24, -0x2daee0ad, RZ ;  /* 0xd2511f5318187825 */ /* 0x000fe200078e00ff */
[----:B------:R-:W-:-:S03]  /*05f0*/  IADD3 R15, R21, 0x1fd5c5a3, RZ ;  /* 0x1fd5c5a3150f7810 */ /* 0x000fc60007ffe0ff */
[----:B------:R-:W-:-:S04]  /*0600*/  IMAD.WIDE.U32 R22, R22, -0x326172a9, RZ ;  /* 0xcd9e8d5716167825 */ /* 0x000fc800078e00ff */
[----:B------:R-:W-:Y:S01]  /*0610*/  VIADD R17, R20, 0x5384540f ;  /* 0x5384540f14117836 */ /* 0x000fe20000000000 */
[----:B------:R-:W-:-:S04]  /*0620*/  LOP3.LUT R30, R25, R26, R15, 0x96, !PT ;  /* 0x0000001a191e7212 */ /* 0x000fc800078e960f */
[----:B------:R-:W-:Y:S01]  /*0630*/  LOP3.LUT R32, R23, R18, R17, 0x96, !PT ;  /* 0x0000001217207212 */ /* 0x000fe200078e9611 */
[----:B------:R-:W-:Y:S01]  /*0640*/  IMAD.WIDE.U32 R30, R30, -0x326172a9, RZ ;  /* 0xcd9e8d571e1e7825 */ /* 0x000fe200078e00ff */
[----:B------:R-:W-:-:S03]  /*0650*/  IADD3 R18, R20, -0xe443238, RZ ;  /* 0xf1bbcdc814127810 */ /* 0x000fc60007ffe0ff */
[----:B------:R-:W-:Y:S01]  /*0660*/  IMAD.WIDE.U32 R32, R32, -0x2daee0ad, RZ ;  /* 0xd2511f5320207825 */ /* 0x000fe200078e00ff */
[----:B------:R-:W-:Y:S06]  /*0670*/  @P0 EXIT ;  /* 0x000000000000094d */ /* 0x000fec0003800000 */
[----:B------:R-:W0:Y:S01]  /*0680*/  LDC.64 R28, c[0x0][0x248] ;  /* 0x00009200ff1c7b82 */ /* 0x000e220000000a00 */
[----:B------:R-:W-:Y:S01]  /*0690*/  VIADD R19, R21, 0xdb3d7428 ;  /* 0xdb3d742815137836 */ /* 0x000fe20000000000 */
[----:B------:R-:W-:Y:S01]  /*06a0*/  LOP3.LUT R42, R31, R22, R18, 0x96, !PT ;  /* 0x000000161f2a7212 */ /* 0x000fe200078e9612 */
[----:B------:R-:W-:Y:S01]  /*06b0*/  VIADD R37, R20, 0x8ff34781 ;  /* 0x8ff3478114257836 */ /* 0x000fe20000000000 */
[----:B------:R-:W-:Y:S01]  /*06c0*/  IADD3 R36, R21, -0x695add53, RZ ;  /* 0x96a522ad15247810 */ /* 0x000fe20007ffe0ff */
[----:B------:R-:W-:Y:S01]  /*06d0*/  ULDC.64 UR8, c[0x0][0x250] ;  /* 0x0000940000087ab9 */ /* 0x000fe20000000a00 */
[----:B------:R-:W-:Y:S01]  /*06e0*/  LOP3.LUT R46, R33, R24, R19, 0x96, !PT ;  /* 0x00000018212e7212 */ /* 0x000fe200078e9613 */
[----:B------:R-:W-:Y:S01]  /*06f0*/  IMAD.HI.U32 R31, R42, -0x2daee0ad, RZ ;  /* 0xd2511f532a1f7827 */ /* 0x000fe200078e00ff */
[----:B------:R-:W1:Y:S01]  /*0700*/  LDC R38, c[0x0][0x210] ;  /* 0x00008400ff267b82 */ /* 0x000e620000000800 */
[----:B------:R-:W-:Y:S01]  /*0710*/  LOP3.LUT R45, R34, 0x3, RZ, 0xc0, !PT ;  /* 0x00000003222d7812 */ /* 0x000fe200078ec0ff */
[----:B------:R-:W-:Y:S01]  /*0720*/  ULDC.64 UR10, c[0x0][0x248] ;  /* 0x00009200000a7ab9 */ /* 0x000fe20000000a00 */
[----:B------:R-:W-:Y:S01]  /*0730*/  IMAD.HI.U32 R33, R46, -0x326172a9, RZ ;  /* 0xcd9e8d572e217827 */ /* 0x000fe200078e00ff */
[----:B------:R-:W-:-:S02]  /*0740*/  LOP3.LUT R44, R31, R32, R36, 0x96, !PT ;  /* 0x000000201f2c7212 */ /* 0x000fc400078e9624 */
[----:B------:R-:W-:Y:S01]  /*0750*/  MOV R47, R3 ;  /* 0x00000003002f7202 */ /* 0x000fe20000000f00 */
[----:B------:R-:W-:Y:S01]  /*0760*/  IMAD R46, R46, -0x326172a9, RZ ;  /* 0xcd9e8d572e2e7824 */ /* 0x000fe200078e02ff */
[----:B------:R-:W2:Y:S01]  /*0770*/  LDC.64 R22, c[0x0][0x230] ;  /* 0x00008c00ff167b82 */ /* 0x000ea20000000a00 */
[----:B------:R-:W-:-:S07]  /*0780*/  LOP3.LUT R43, R33, R30, R37, 0x96, !PT ;  /* 0x0000001e212b7212 */ /* 0x000fce00078e9625 */
[----:B------:R-:W3:Y:S01]  /*0790*/  LDC.64 R24, c[0x0][0x240] ;  /* 0x00009000ff187b82 */ /* 0x000ee20000000a00 */
[----:B0-----:R-:W-:-:S07]  /*07a0*/  DADD R28, -R28, UR8 ;  /* 0x000000081c1c7e29 */ /* 0x001fce0008000100 */
[----:B------:R-:W0:Y:S04]  /*07b0*/  LDC.64 R26, c[0x0][0x238] ;  /* 0x00008e00ff1a7b82 */ /* 0x000e280000000a00 */
.L_x_46:
[----:B------:R-:W-:Y:S01]  /*07c0*/  VIADD R40, R40, 0x1 ;  /* 0x0000000128287836 */ /* 0x000fe20000000000 */
[----:B------:R-:W-:Y:S03]  /*07d0*/  BSSY B0, `(.L_x_38) ;  /* 0x000000c000007945 */ /* 0x000fe60003800000 */
[C---:B0-----:R-:W-:Y:S01]  /*07e0*/  IMAD.HI.U32 R31, R40.reuse, -0x2daee0ad, RZ ;  /* 0xd2511f53281f7827 */ /* 0x041fe200078e00ff */
[----:B------:R-:W-:-:S13]  /*07f0*/  ISETP.NE.AND P0, PT, R40, RZ, PT ;  /* 0x000000ff2800720c */ /* 0x000fda0003f05270 */
[----:B-1--4-:R-:W-:Y:S05]  /*0800*/  @P0 BRA `(.L_x_39) ;  /* 0x0000000000200947 */ /* 0x012fea0003800000 */
[----:B------:R-:W-:-:S04]  /*0810*/  IADD3 R41, R41, 0x1, RZ ;  /* 0x0000000129297810 */ /* 0x000fc80007ffe0ff */
[----:B------:R-:W-:-:S13]  /*0820*/  ISETP.NE.AND P0, PT, R41, RZ, PT ;  /* 0x000000ff2900720c */ /* 0x000fda0003f05270 */
[----:B------:R-:W-:Y:S01]  /*0830*/  @!P0 VIADD R47, R47, 0x1 ;  /* 0x000000012f2f8836 */ /* 0x000fe20000000000 */
[----:B------:R-:W-:Y:S02]  /*0840*/  @!P0 IADD3 R30, R39, 0x1, RZ ;  /* 0x00000001271e8810 */ /* 0x000fe40007ffe0ff */
[----:B------:R-:W-:Y:S02]  /*0850*/  @!P0 MOV R41, RZ ;  /* 0x000000ff00298202 */ /* 0x000fe40000000f00 */
[----:B------:R-:W-:-:S13]  /*0860*/  ISETP.NE.AND P1, PT, R47, RZ, !P0 ;  /* 0x000000ff2f00720c */ /* 0x000fda0004725270 */
[----:B------:R-:W-:-:S04]  /*0870*/  @P1 IMAD.MOV R30, RZ, RZ, R39 ;  /* 0x000000ffff1e1224 */ /* 0x000fc800078e0227 */
[----:B------:R-:W-:-:S07]  /*0880*/  @!P0 IMAD.MOV.U32 R39, RZ, RZ, R30 ;  /* 0x000000ffff278224 */ /* 0x000fce00078e001e */
.L_x_39:
[----:B------:R-:W-:Y:S05]  /*0890*/  BSYNC B0 ;  /* 0x0000000000007941 */ /* 0x000fea0003800000 */
.L_x_38:
        /* <DEDUP_REMOVED lines=41> */
[----:B------:R-:W-:Y:S01]  /*0b30*/  IMAD.HI.U32 R49, R42, -0x2daee0ad, RZ ;  /* 0xd2511f532a317827 */ /* 0x000fe200078e00ff */
[----:B------:R-:W-:Y:S02]  /*0b40*/  LOP3.LUT R43, R35, R30, R37, 0x96, !PT ;  /* 0x0000001e232b7212 */ /* 0x000fe400078e9625 */
[----:B------:R-:W-:Y:S01]  /*0b50*/  MOV R30, R46 ;  /* 0x0000002e001e7202 */ /* 0x000fe20000000f00 */
[----:B------:R-:W-:Y:S01]  /*0b60*/  IMAD.MOV.U32 R48, RZ, RZ, R44 ;  /* 0x000000ffff307224 */ /* 0x000fe200078e002c */
[----:B------:R-:W-:Y:S01]  /*0b70*/  LOP3.LUT R44, R49, R32, R36, 0x96, !PT ;  /* 0x00000020312c7212 */ /* 0x000fe200078e9624 */
[----:B------:R-:W-:Y:S01]  /*0b80*/  IMAD.MOV.U32 R46, RZ, RZ, R34 ;  /* 0x000000ffff2e7224 */ /* 0x000fe200078e0022 */
[----:B------:R-:W-:Y:S01]  /*0b90*/  MOV R51, R30 ;  /* 0x0000001e00337202 */ /* 0x000fe20000000f00 */
[----:B------:R-:W-:Y:S01]  /*0ba0*/  IMAD.MOV.U32 R34, RZ, RZ, R48 ;  /* 0x000000ffff227224 */ /* 0x000fe200078e0030 */
        /* <DEDUP_REMOVED lines=13> */
[----:B------:R-:W-:Y:S01]  /*0c80*/  MOV R35, R48 ;  /* 0x0000003000237202 */ /* 0x000fe20000000f00 */
[----:B------:R-:W-:Y:S01]  /*0c90*/  IMAD.MOV.U32 R32, RZ, RZ, R33 ;  /* 0x000000ffff207224 */ /* 0x000fe200078e0021 */
[----:B------:R-:W-:Y:S06]  /*0ca0*/  BRA `(.L_x_40) ;  /* 0x0000000000107947 */ /* 0x000fec0003800000 */
.L_x_41:
[----:B------:R-:W-:Y:S01]  /*0cb0*/  MOV R51, R48 ;  /* 0x0000003000337202 */ /* 0x000fe20000000f00 */
[----:B------:R-:W-:Y:S01]  /*0cc0*/  IMAD.MOV.U32 R34, RZ, RZ, R33 ;  /* 0x000000ffff227224 */ /* 0x000fe200078e0021 */
[----:B------:R-:W-:Y:S01]  /*0cd0*/  MOV R35, R43 ;  /* 0x0000002b00237202 */ /* 0x000fe20000000f00 */
[----:B------:R-:W-:-:S07]  /*0ce0*/  IMAD.MOV.U32 R32, RZ, RZ, R46 ;  /* 0x000000ffff207224 */ /* 0x000fce00078e002e */
.L_x_40:
[----:B------:R-:W-:Y:S01]  /*0cf0*/  IMAD.WIDE.U32 R48, R32, 0x200000, RZ ;  /* 0x0020000020307825 */ /* 0x000fe200078e00ff */
[----:B-1----:R-:W-:Y:S01]  /*0d00*/  ISETP.GE.AND P0, PT, R3, R38, PT ;  /* 0x000000260300720c */ /* 0x002fe20003f06270 */
[----:B------:R-:W-:Y:S01]  /*0d10*/  HFMA2.MMA R32, -RZ, RZ, 0, 0 ;  /* 0x00000000ff207435 */ /* 0x000fe200000001ff */
        /* <DEDUP_REMOVED lines=16> */
[----:B-1----:R-:W-:-:S05]  /*0e20*/  @!P0 FMUL R32, R32, 1.175494350822287508e-38 ;  /* 0x0080000020208820 */ /* 0x002fca0000400000 */
[----:B------:R-:W-:-:S05]  /*0e30*/  F2FP.F16.F32.PACK_AB R32, RZ, R32 ;  /* 0x00000020ff20723e */ /* 0x000fca00000000ff */
[----:B------:R-:W-:-:S05]  /*0e40*/  HADD2.F32 R32, -RZ, R32.H0_H0 ;  /* 0x20000020ff207230 */ /* 0x000fca0000004100 */
[----:B0-----:R-:W-:-:S04]  /*0e50*/  FMUL.FTZ R48, R32, 1 ;  /* 0x3f80000020307820 */ /* 0x001fc80000410000 */
        /* <DEDUP_REMOVED lines=8> */
[----:B------:R-:W-:-:S05]  /*0ee0*/  F2FP.F16.F32.PACK_AB R49, RZ, R34 ;  /* 0x00000022ff31723e */ /* 0x000fca00000000ff */
[----:B------:R-:W-:-:S05]  /*0ef0*/  HADD2.F32 R32, -RZ, R49.H0_H0 ;  /* 0x20000031ff207230 */ /* 0x000fca0000004100 */
[----:B------:R-:W-:Y:S01]  /*0f00*/  FMUL.FTZ R32, R35, R32 ;  /* 0x0000002023207220 */ /* 0x000fe20000410000 */
[----:B--2---:R-:W-:-:S04]  /*0f10*/  IMAD.WIDE R34, R3, 0x2, R22 ;  /* 0x0000000203227825 */ /* 0x004fc800078e0216 */
[----:B------:R-:W-:Y:S01]  /*0f20*/  F2FP.F16.F32.PACK_AB R48, RZ, R32 ;  /* 0x00000020ff30723e */ /* 0x000fe200000000ff */
[----:B---3--:R-:W-:-:S04]  /*0f30*/  IMAD.WIDE R32, R3, 0x2, R24 ;  /* 0x0000000203207825 */ /* 0x008fc800078e0218 */
[----:B------:R1:W-:Y:S04]  /*0f40*/  STG.E.U16 desc[UR4][R34.64], R48 ;  /* 0x0000003022007986 */ /* 0x0003e8000c101504 */
[----:B------:R1:W-:Y:S01]  /*0f50*/  STG.E.U16 desc[UR4][R32.64], R49 ;  /* 0x0000003120007986 */ /* 0x0003e2000c101504 */
[----:B------:R-:W-:Y:S05]  /*0f60*/  BRA `(.L_x_43) ;  /* 0x0000000000147947 */ /* 0x000fea0003800000 */
.L_x_44:
[----:B--2---:R-:W-:Y:S01]  /*0f70*/  IMAD.WIDE R32, R3, 0x2, R22 ;  /* 0x0000000203207825 */ /* 0x004fe200078e0216 */
[----:B------:R-:W-:-:S03]  /*0f80*/  MOV R48, 0x3c00 ;  /* 0x00003c0000307802 */ /* 0x000fc60000000f00 */
[----:B---3--:R-:W-:Y:S01]  /*0f90*/  IMAD.WIDE R34, R3, 0x2, R24 ;  /* 0x0000000203227825 */ /* 0x008fe200078e0218 */
[----:B------:R4:W-:Y:S04]  /*0fa0*/  STG.E.U16 desc[UR4][R32.64], R49 ;  /* 0x0000003120007986 */ /* 0x0009e8000c101504 */
[----:B------:R4:W-:Y:S02]  /*0fb0*/  STG.E.U16 desc[UR4][R34.64], R48 ;  /* 0x0000003022007986 */ /* 0x0009e4000c101504 */
.L_x_43:
[----:B------:R-:W-:Y:S05]  /*0fc0*/  BSYNC B0 ;  /* 0x0000000000007941 */ /* 0x000fea0003800000 */
.L_x_42:
[----:B------:R-:W-:-:S05]  /*0fd0*/  IMAD R3, R0, UR6, R3 ;  /* 0x0000000600037c24 */ /* 0x000fca000f8e0203 */
[----:B------:R-:W-:-:S13]  /*0fe0*/  ISETP.GE.AND P0, PT, R3, R38, PT ;  /* 0x000000260300720c */ /* 0x000fda0003f06270 */
[----:B------:R-:W-:Y:S05]  /*0ff0*/  @P0 BRA `(.L_x_45) ;  /* 0x0000000000740947 */ /* 0x000fea0003800000 */
[----:B01--4-:R-:W-:-:S05]  /*1000*/  IMAD.WIDE R32, R3, 0x2, R26 ;  /* 0x0000000203207825 */ /* 0x013fca00078e021a */
[----:B------:R-:W4:Y:S01]  /*1010*/  LDG.E.U16 R49, desc[UR4][R32.64] ;  /* 0x0000000420317981 */ /* 0x000f22000c1e1500 */
[----:B------:R-:W-:Y:S01]  /*1020*/  UMOV UR8, 0xf0000000 ;  /* 0xf000000000087882 */ /* 0x000fe20000000000 */
[----:B------:R-:W-:Y:S01]  /*1030*/  UMOV UR9, 0x380fffff ;  /* 0x380fffff00097882 */ /* 0x000fe20000000000 */
[----:B------:R-:W0:Y:S01]  /*1040*/  F2F.F32.F64 R34, R30 ;  /* 0x0000001e00227310 */ /* 0x000e220000301000 */
[----:B------:R-:W-:-:S14]  /*1050*/  DSETP.GEU.AND P0, PT, |R30|, UR8, PT ;  /* 0x000000081e007e2a */ /* 0x000fdc000bf0e200 */
[----:B0-----:R-:W-:-:S05]  /*1060*/  @!P0 FMUL R34, R34, 1.175494350822287508e-38 ;  /* 0x0080000022228820 */ /* 0x001fca0000400000 */
[----:B------:R-:W-:-:S05]  /*1070*/  F2FP.F16.F32.PACK_AB R34, RZ, R34 ;  /* 0x00000022ff22723e */ /* 0x000fca00000000ff */
[----:B------:R-:W-:-:S05]  /*1080*/  HADD2.F32 R34, -RZ, R34.H0_H0 ;  /* 0x20000022ff227230 */ /* 0x000fca0000004100 */
[----:B------:R-:W-:-:S04]  /*1090*/  FMUL.FTZ R48, R34, 1 ;  /* 0x3f80000022307820 */ /* 0x000fc80000410000 */
[----:B------:R0:W1:Y:S02]  /*10a0*/  F2F.F64.F32 R34, R48 ;  /* 0x0000003000227310 */ /* 0x0000640000201800 */
[----:B0-----:R-:W-:Y:S01]  /*10b0*/  IMAD.MOV.U32 R48, RZ, RZ, 0x3c00 ;  /* 0x00003c00ff307424 */ /* 0x001fe200078e00ff */
[----:B-1----:R-:W-:-:S06]  /*10c0*/  DFMA R34, R28, R34, UR10 ;  /* 0x0000000a1c227e2b */ /* 0x002fcc0008000022 */
[----:B------:R-:W0:Y:S02]  /*10d0*/  F2F.F32.F64 R50, R34 ;  /* 0x0000002200327310 */ /* 0x000e240000301000 */
[----:B------:R-:W-:-:S14]  /*10e0*/  DSETP.GEU.AND P1, PT, |R34|, UR8, PT ;  /* 0x0000000822007e2a */ /* 0x000fdc000bf2e200 */
[----:B0-----:R-:W-:-:S05]  /*10f0*/  @!P1 FMUL R50, R50, 1.175494350822287508e-38 ;  /* 0x0080000032329820 */ /* 0x001fca0000400000 */
[----:B------:R-:W-:Y:S01]  /*1100*/  F2FP.F16.F32.PACK_AB R50, RZ, R50 ;  /* 0x00000032ff32723e */ /* 0x000fe200000000ff */
[----:B----4-:R-:W-:-:S05]  /*1110*/  HADD2.F32 R32, -RZ, R49.H0_H0 ;  /* 0x20000031ff207230 */ /* 0x010fca0000004100 */
[----:B------:R-:W-:-:S13]  /*1120*/  FSETP.GTU.FTZ.AND P0, PT, R32, RZ, PT ;  /* 0x000000ff2000720b */ /* 0x000fda0003f1c000 */
[----:B------:R-:W-:Y:S01]  /*1130*/  @!P0 HADD2.F32 R31, -RZ, R50.H0_H0 ;  /* 0x20000032ff1f8230 */ /* 0x000fe20000004100 */
[----:B------:R-:W-:-:S04]  /*1140*/  @P0 PRMT R34, R48, 0x7610, R34 ;  /* 0x0000761030220816 */ /* 0x000fc80000000022 */
[----:B------:R-:W-:Y:S01]  /*1150*/  @!P0 FMUL.FTZ R31, R32, R31 ;  /* 0x0000001f201f8220 */ /* 0x000fe20000410000 */
[----:B--2---:R-:W-:-:S04]  /*1160*/  IMAD.WIDE R32, R3, 0x2, R22 ;  /* 0x0000000203207825 */ /* 0x004fc800078e0216 */
[----:B------:R-:W-:Y:S01]  /*1170*/  @!P0 F2FP.F16.F32.PACK_AB R35, RZ, R31 ;  /* 0x0000001fff23823e */ /* 0x000fe200000000ff */
[----:B---3--:R-:W-:-:S04]  /*1180*/  IMAD.WIDE R30, R3, 0x2, R24 ;  /* 0x00000002031e7825 */ /* 0x008fc800078e0218 */
[----:B------:R0:W-:Y:S04]  /*1190*/  @!P0 STG.E.U16 desc[UR4][R32.64], R35 ;  /* 0x0000002320008986 */ /* 0x0001e8000c101504 */
[----:B------:R0:W-:Y:S04]  /*11a0*/  @!P0 STG.E.U16 desc[UR4][R30.64], R50 ;  /* 0x000000321e008986 */ /* 0x0001e8000c101504 */
[----:B------:R0:W-:Y:S04]  /*11b0*/  @P0 STG.E.U16 desc[UR4][R32.64], R49 ;  /* 0x0000003120000986 */ /* 0x0001e8000c101504 */
[----:B------:R0:W-:Y:S02]  /*11c0*/  @P0 STG.E.U16 desc[UR4][R30.64], R34 ;  /* 0x000000221e000986 */ /* 0x0001e4000c101504 */
.L_x_45:
[----:B------:R-:W-:Y:S01]  /*11d0*/  IMAD R3, R0, UR6, R3 ;  /* 0x0000000600037c24 */ /* 0x000fe2000f8e0203 */
[----:B------:R-:W-:Y:S05]  /*11e0*/  WARPSYNC.ALL ;  /* 0x0000000000007948 */ /* 0x000fea0003800000 */
[----:B------:R-:W-:Y:S01]  /*11f0*/  BAR.SYNC.DEFER_BLOCKING 0x0 ;  /* 0x0000000000007b1d */ /* 0x000fe20000010000 */
[----:B------:R-:W-:-:S13]  /*1200*/  ISETP.GE.AND P0, PT, R3, R16, PT ;  /* 0x000000100300720c */ /* 0x000fda0003f06270 */
[----:B------:R-:W-:Y:S05]  /*1210*/  @!P0 BRA `(.L_x_46) ;  /* 0xfffffff400688947 */ /* 0x000fea000383ffff */
[----:B------:R-:W-:Y:S05]  /*1220*/  EXIT ;  /* 0x000000000000794d */ /* 0x000fea0003800000 */
.L_x_47:
        /* <DEDUP_REMOVED lines=13> */
.L_x_100:


//--------------------- .text._ZN2at6native28rrelu_with_noise_cuda_kernelIfLi4EZNS0_28_rrelu_with_noise_cuda_trainIfEEvRNS_6TensorERKS3_S4_RKN3c106ScalarESA_St8optionalINS_9GeneratorEEEUlP24curandStatePhilox4_32_10E0_EEviNS_15PhiloxCudaStateEPT_PKSI_SJ_ddRKT1_ --------------------------
	.section	.text._ZN2at6native28rrelu_with_noise_cuda_kernelIfLi4EZNS0_28_rrelu_with_noise_cuda_trainIfEEvRNS_6TensorERKS3_S4_RKN3c106ScalarESA_St8optionalINS_9GeneratorEEEUlP24curandStatePhilox4_32_10E0_EEviNS_15PhiloxCudaStateEPT_PKSI_SJ_ddRKT1_,"ax",@progbits
	.align	128
        .global         _ZN2at6native28rrelu_with_noise_cuda_kernelIfLi4EZNS0_28_rrelu_with_noise_cuda_trainIfEEvRNS_6TensorERKS3_S4_RKN3c106ScalarESA_St8optionalINS_9GeneratorEEEUlP24curandStatePhilox4_32_10E0_EEviNS_15PhiloxCudaStateEPT_PKSI_SJ_ddRKT1_
        .type           _ZN2at6native28rrelu_with_noise_cuda_kernelIfLi4EZNS0_28_rrelu_with_noise_cuda_trainIfEEvRNS_6TensorERKS3_S4_RKN3c106ScalarESA_St8optionalINS_9GeneratorEEEUlP24curandStatePhilox4_32_10E0_EEviNS_15PhiloxCudaStateEPT_PKSI_SJ_ddRKT1_,@function
        .size           _ZN2at6native28rrelu_with_noise_cuda_kernelIfLi4EZNS0_28_rrelu_with_noise_cuda_trainIfEEvRNS_6TensorERKS3_S4_RKN3c106ScalarESA_St8optionalINS_9GeneratorEEEUlP24curandStatePhilox4_32_10E0_EEviNS_15PhiloxCudaStateEPT_PKSI_SJ_ddRKT1_,(.L_x_101 - _ZN2at6native28rrelu_with_noise_cuda_kernelIfLi4EZNS0_28_rrelu_with_noise_cuda_trainIfEEvRNS_6TensorERKS3_S4_RKN3c106ScalarESA_St8optionalINS_9GeneratorEEEUlP24curandStatePhilox4_32_10E0_EEviNS_15PhiloxCudaStateEPT_PKSI_SJ_ddRKT1_)
        .other          _ZN2at6native28rrelu_with_noise_cuda_kernelIfLi4EZNS0_28_rrelu_with_noise_cuda_trainIfEEvRNS_6TensorERKS3_S4_RKN3c106ScalarESA_St8optionalINS_9GeneratorEEEUlP24curandStatePhilox4_32_10E0_EEviNS_15PhiloxCudaStateEPT_PKSI_SJ_ddRKT1_,@"STO_CUDA_ENTRY STV_DEFAULT"
_ZN2at6native28rrelu_with_noise_cuda_kernelIfLi4EZNS0_28_rrelu_with_noise_cuda_trainIfEEvRNS_6TensorERKS3_S4_RKN3c106ScalarESA_St8optionalINS_9GeneratorEEEUlP24curandStatePhilox4_32_10E0_EEviNS_15PhiloxCudaStateEPT_PKSI_SJ_ddRKT1_:
.text._ZN2at6native28rrelu_with_noise_cuda_kernelIfLi4EZNS0_28_rrelu_with_noise_cuda_trainIfEEvRNS_6TensorERKS3_S4_RKN3c106ScalarESA_St8optionalINS_9GeneratorEEEUlP24curandStatePhilox4_32_10E0_EEviNS_15PhiloxCudaStateEPT_PKSI_SJ_ddRKT1_:
        /* <DEDUP_REMOVED lines=19> */
[----:B--2---:R-:W-:-:S05]  /*0130*/  IMAD R47, R47, UR6, R10 ;  /* 0x000000062f2f7c24 */ /* 0x004fca000f8e020a */
[----:B------:R-:W-:Y:S01]  /*0140*/  SHF.R.S32.HI R12, RZ, 0x1f, R47 ;  /* 0x0000001fff0c7819 */ /* 0x000fe2000001142f */
[----:B-1----:R-:W-:-:S05]  /*0150*/  IMAD R34, R48, UR6, RZ ;  /* 0x0000000630227c24 */ /* 0x002fca000f8e02ff */
[----:B------:R-:W-:-:S04]  /*0160*/  SHF.L.U32 R34, R34, 0x2, RZ ;  /* 0x0000000222227819 */ /* 0x000fc800000006ff */
[----:B------:R-:W-:-:S04]  /*0170*/  IABS R8, R34 ;  /* 0x0000002200087213 */ /* 0x000fc80000000000 */
[----:B------:R-:W1:Y:S08]  /*0180*/  I2F.RP R6, R8 ;  /* 0x0000000800067306 */ /* 0x000e700000209400 */
[----:B-1----:R-:W1:Y:S02]  /*0190*/  MUFU.RCP R6, R6 ;  /* 0x0000000600067308 */ /* 0x002e640000001000 */
[----:B-1----:R-:W-:-:S06]  /*01a0*/  VIADD R4, R6, 0xffffffe ;  /* 0x0ffffffe06047836 */ /* 0x002fcc0000000000 */
[----:B------:R1:W2:Y:S02]  /*01b0*/  F2I.FTZ.U32.TRUNC.NTZ R5, R4 ;  /* 0x0000000400057305 */ /* 0x0002a4000021f000 */
[----:B-1----:R-:W-:Y:S01]  /*01c0*/  IMAD.MOV.U32 R4, RZ, RZ, RZ ;  /* 0x000000ffff047224 */ /* 0x002fe200078e00ff */
[----:B--2---:R-:W-:-:S05]  /*01d0*/  IADD3 R13, RZ, -R5, RZ ;  /* 0x80000005ff0d7210 */ /* 0x004fca0007ffe0ff */
[----:B------:R-:W-:-:S04]  /*01e0*/  IMAD R13, R13, R8, RZ ;  /* 0x000000080d0d7224 */ /* 0x000fc800078e02ff */
[----:B------:R-:W-:-:S04]  /*01f0*/  IMAD.HI.U32 R13, R5, R13, R4 ;  /* 0x0000000d050d7227 */ /* 0x000fc800078e0004 */
[----:B------:R-:W-:Y:S01]  /*0200*/  IMAD.WIDE.U32 R4, R47, -0x326172a9, RZ ;  /* 0xcd9e8d572f047825 */ /* 0x000fe200078e00ff */
[----:B---3--:R-:W-:Y:S02]  /*0210*/  @P0 IADD3 R0, P1, R2, R9, RZ ;  /* 0x0000000902000210 */ /* 0x008fe40007f3e0ff */
[----:B0-----:R-:W-:Y:S02]  /*0220*/  IADD3 R9, R11, -0x1, RZ ;  /* 0xffffffff0b097810 */ /* 0x001fe40007ffe0ff */
[----:B------:R-:W-:Y:S01]  /*0230*/  IABS R2, R34 ;  /* 0x0000002200027213 */ /* 0x000fe20000000000 */
[----:B------:R-:W-:Y:S01]  /*0240*/  @P0 IMAD.X R7, RZ, RZ, R3, P1 ;  /* 0x000000ffff070224 */ /* 0x000fe200008e0603 */
[----:B------:R-:W-:Y:S02]  /*0250*/  IABS R16, R9 ;  /* 0x0000000900107213 */ /* 0x000fe40000000000 */
[----:B------:R-:W-:Y:S01]  /*0260*/  IADD3 R19, RZ, -R2, RZ ;  /* 0x80000002ff137210 */ /* 0x000fe20007ffe0ff */
[----:B----4-:R-:W-:Y:S01]  /*0270*/  VIADD R46, R21, 0xbb67ae85 ;  /* 0xbb67ae85152e7836 */ /* 0x010fe20000000000 */
[--C-:B------:R-:W-:Y:S01]  /*0280*/  SHF.R.U64 R11, R0, 0x2, R7.reuse ;  /* 0x00000002000b7819 */ /* 0x100fe20000001207 */
[----:B------:R-:W-:Y:S01]  /*0290*/  IMAD.HI.U32 R13, R13, R16, RZ ;  /* 0x000000100d0d7227 */ /* 0x000fe200078e00ff */
[----:B------:R-:W-:-:S02]  /*02a0*/  SHF.R.U32.HI R10, RZ, 0x2, R7 ;  /* 0x00000002ff0a7819 */ /* 0x000fc40000011607 */
[----:B------:R-:W-:Y:S01]  /*02b0*/  IADD3 R45, R20, -0x61c88647, RZ ;  /* 0x9e3779b9142d7810 */ /* 0x000fe20007ffe0ff */
[----:B------:R-:W-:Y:S01]  /*02c0*/  IMAD.WIDE.U32 R6, R11, -0x2daee0ad, RZ ;  /* 0xd2511f530b067825 */ /* 0x000fe200078e00ff */
[----:B------:R-:W-:Y:S02]  /*02d0*/  LOP3.LUT R2, R5, R10, R20, 0x96, !PT ;  /* 0x0000000a05027212 */ /* 0x000fe400078e9614 */
[----:B------:R-:W-:Y:S01]  /*02e0*/  IADD3 R43, R21, 0x76cf5d0a, RZ ;  /* 0x76cf5d0a152b7810 */ /* 0x000fe20007ffe0ff */
[----:B------:R-:W-:Y:S01]  /*02f0*/  IMAD R19, R13, R19, R16 ;  /* 0x000000130d137224 */ /* 0x000fe200078e0210 */
[----:B------:R-:W-:Y:S01]  /*0300*/  LOP3.LUT R14, R21, R7, R12, 0x96, !PT ;  /* 0x00000007150e7212 */ /* 0x000fe200078e960c */
[----:B------:R-:W-:Y:S01]  /*0310*/  IMAD.WIDE.U32 R2, R2, -0x2daee0ad, RZ ;  /* 0xd2511f5302027825 */ /* 0x000fe200078e00ff */
[----:B------:R-:W-:Y:S02]  /*0320*/  LOP3.LUT R9, R9, R34, RZ, 0x3c, !PT ;  /* 0x0000002209097212 */ /* 0x000fe400078e3cff */
[----:B------:R-:W-:Y:S01]  /*0330*/  ISETP.GT.U32.AND P2, PT, R8, R19, PT ;  /* 0x000000130800720c */ /* 0x000fe20003f44070 */
[----:B------:R-:W-:Y:S01]  /*0340*/  IMAD.WIDE.U32 R14, R14, -0x326172a9, RZ ;  /* 0xcd9e8d570e0e7825 */ /* 0x000fe200078e00ff */
[----:B------:R-:W-:-:S02]  /*0350*/  LOP3.LUT R6, R3, R6, R46, 0x96, !PT ;  /* 0x0000000603067212 */ /* 0x000fc400078e962e */
[----:B------:R-:W-:Y:S01]  /*0360*/  ISETP.GE.AND P1, PT, R9, RZ, PT ;  /* 0x000000ff0900720c */ /* 0x000fe20003f26270 */
[----:B------:R-:W-:Y:S01]  /*0370*/  VIADD R44, R20, 0x3c6ef372 ;  /* 0x3c6ef372142c7836 */ /* 0x000fe20000000000 */
[----:B------:R-:W-:Y:S01]  /*0380*/  LOP3.LUT R16, R15, R45, R4, 0x96, !PT ;  /* 0x0000002d0f107212 */ /* 0x000fe200078e9604 */
[----:B------:R-:W-:Y:S01]  /*0390*/  IMAD.WIDE.U32 R6, R6, -0x326172a9, RZ ;  /* 0xcd9e8d5706067825 */ /* 0x000fe200078e00ff */
[----:B------:R-:W-:Y:S02]  /*03a0*/  IADD3 R40, R20, 0x78dde6e4, RZ ;  /* 0x78dde6e414287810 */ /* 0x000fe40007ffe0ff */
[----:B------:R-:W-:Y:S01]  /*03b0*/  IADD3 R38, R21, -0x56f99767, RZ ;  /* 0xa906689915267810 */ /* 0x000fe20007ffe0ff */
[----:B------:R-:W-:Y:S01]  /*03c0*/  IMAD.WIDE.U32 R16, R16, -0x2daee0ad, RZ ;  /* 0xd2511f5310107825 */ /* 0x000fe200078e00ff */
[----:B------:R-:W-:Y:S02]  /*03d0*/  LOP3.LUT R3, R7, R14, R44, 0x96, !PT ;  /* 0x0000000e07037212 */ /* 0x000fe400078e962c */
[----:B------:R-:W-:Y:S01]  /*03e0*/  @!P2 IADD3 R19, R19, -R8, RZ ;  /* 0x800000081313a210 */ /* 0x000fe20007ffe0ff */
[----:B------:R-:W-:Y:S01]  /*03f0*/  VIADD R42, R21, 0x32370b8f ;  /* 0x32370b8f152a7836 */ /* 0x000fe20000000000 */
[----:B------:R-:W-:Y:S01]  /*0400*/  LOP3.LUT R4, R17, R2, R43, 0x96, !PT ;  /* 0x0000000211047212 */ /* 0x000fe200078e962b */
[----:B------:R-:W-:Y:S01]  /*0410*/  IMAD.WIDE.U32 R2, R3, -0x2daee0ad, RZ ;  /* 0xd2511f5303027825 */ /* 0x000fe200078e00ff */
[----:B------:R-:W-:-:S02]  /*0420*/  ISETP.GE.U32.AND P0, PT, R19, R8, PT ;  /* 0x000000081300720c */ /* 0x000fc40003f06070 */
[----:B------:R-:W-:Y:S01]  /*0430*/  @!P2 IADD3 R13, R13, 0x1, RZ ;  /* 0x000000010d0da810 */ /* 0x000fe20007ffe0ff */
[----:B------:R-:W-:Y:S01]  /*0440*/  IMAD.WIDE.U32 R4, R4, -0x326172a9, RZ ;  /* 0xcd9e8d5704047825 */ /* 0x000fe200078e00ff */
[----:B------:R-:W-:Y:S02]  /*0450*/  LOP3.LUT R14, R3, R16, R42, 0x96, !PT ;  /* 0x00000010030e7212 */ /* 0x000fe400078e962a */
[----:B------:R-:W-:Y:S01]  /*0460*/  ISETP.NE.AND P2, PT, R34, RZ, PT ;  /* 0x000000ff2200720c */ /* 0x000fe20003f45270 */
[----:B------:R-:W-:Y:S01]  /*0470*/  VIADD R41, R20, 0xdaa66d2b ;  /* 0xdaa66d2b14297836 */ /* 0x000fe20000000000 */
[C---:B------:R-:W-:Y:S01]  /*0480*/  IADD3 R35, R21.reuse, 0x646e171e, RZ ;  /* 0x646e171e15237810 */ /* 0x040fe20007ffe0ff */
[----:B------:R-:W-:Y:S01]  /*0490*/  IMAD.WIDE.U32 R14, R14, -0x326172a9, RZ ;  /* 0xcd9e8d570e0e7825 */ /* 0x000fe200078e00ff */
[----:B------:R-:W-:Y:S02]  /*04a0*/  IADD3 R19, R21, 0x1fd5c5a3, RZ ;  /* 0x1fd5c5a315137810 */ /* 0x000fe40007ffe0ff */
[----:B------:R-:W-:Y:S01]  /*04b0*/  LOP3.LUT R16, R5, R6, R41, 0x96, !PT ;  /* 0x0000000605107212 */ /* 0x000fe200078e9629 */
[----:B------:R-:W-:Y:S01]  /*04c0*/  VIADD R39, R21, 0xed9eba14 ;  /* 0xed9eba1415277836 */ /* 0x000fe20000000000 */
[----:B------:R-:W-:Y:S01]  /*04d0*/  LOP3.LUT R6, R15, R4, R40, 0x96, !PT ;  /* 0x000000040f067212 */ /* 0x000fe200078e9628 */
[----:B------:R-:W-:-:S02]  /*04e0*/  @P0 VIADD R13, R13, 0x1 ;  /* 0x000000010d0d0836 */ /* 0x000fc40000000000 */
[----:B------:R-:W-:-:S03]  /*04f0*/  IMAD.WIDE.U32 R16, R16, -0x2daee0ad, RZ ;  /* 0xd2511f5310107825 */ /* 0x000fc600078e00ff */
[----:B------:R-:W-:Y:S01]  /*0500*/  @!P1 IADD3 R13, -R13, RZ, RZ ;  /* 0x000000ff0d0d9210 */ /* 0x000fe20007ffe1ff */
[----:B------:R-:W-:Y:S01]  /*0510*/  IMAD.WIDE.U32 R6, R6, -0x2daee0ad, RZ ;  /* 0xd2511f5306067825 */ /* 0x000fe200078e00ff */
[----:B------:R-:W-:Y:S02]  /*0520*/  LOP3.LUT R8, R17, R2, R39, 0x96, !PT ;  /* 0x0000000211087212 */ /* 0x000fe400078e9627 */
[----:B------:R-:W-:Y:S01]  /*0530*/  @!P2 LOP3.LUT R13, RZ, R34, RZ, 0x33, !PT ;  /* 0x00000022ff0da212 */ /* 0x000fe200078e33ff */
[----:B------:R-:W-:Y:S01]  /*0540*/  VIADD R37, R20, 0x1715609d ;  /* 0x1715609d14257836 */ /* 0x000fe20000000000 */
[----:B------:R-:W-:Y:S01]  /*0550*/  LOP3.LUT R2, R7, R16, R38, 0x96, !PT ;  /* 0x0000001007027212 */ /* 0x000fe200078e9626 */
[----:B------:R-:W-:Y:S01]  /*0560*/  IMAD.WIDE.U32 R8, R8, -0x326172a9, RZ ;  /* 0xcd9e8d5708087825 */ /* 0x000fe200078e00ff */
[----:B------:R-:W-:-:S03]  /*0570*/  IADD3 R17, R20, -0xe443238, RZ ;  /* 0xf1bbcdc814117810 */ /* 0x000fc60007ffe0ff */
[----:B------:R-:W-:Y:S01]  /*0580*/  VIADD R13, R13, 0x1 ;  /* 0x000000010d0d7836 */ /* 0x000fe20000000000 */
[----:B------:R-:W-:Y:S01]  /*0590*/  LOP3.LUT R4, R9, R14, R37, 0x96, !PT ;  /* 0x0000000e09047212 */ /* 0x000fe200078e9625 */
[----:B------:R-:W-:Y:S02]  /*05a0*/  VIADD R36, R20, 0xb54cda56 ;  /* 0xb54cda5614247836 */ /* 0x000fe40000000000 */
[----:B------:R-:W-:-:S04]  /*05b0*/  IMAD.WIDE.U32 R2, R2, -0x326172a9, RZ ;  /* 0xcd9e8d5702027825 */ /* 0x000fc800078e00ff */
[----:B------:R-:W-:Y:S01]  /*05c0*/  IMAD.WIDE.U32 R4, R4, -0x2daee0ad, RZ ;  /* 0xd2511f5304047825 */ /* 0x000fe200078e00ff */
[----:B------:R-:W-:-:S03]  /*05d0*/  LOP3.LUT R8, R3, R8, R36, 0x96, !PT ;  /* 0x0000000803087212 */ /* 0x000fc600078e9624 */
[----:B------:R-:W-:Y:S01]  /*05e0*/  IMAD R34, R34, R13, RZ ;  /* 0x0000000d22227224 */ /* 0x000fe200078e02ff */
[----:B------:R-:W-:Y:S01]  /*05f0*/  LOP3.LUT R6, R5, R6, R35, 0x96, !PT ;  /* 0x0000000605067212 */ /* 0x000fe200078e9623 */
[----:B------:R-:W-:-:S03]  /*0600*/  IMAD.WIDE.U32 R8, R8, -0x2daee0ad, RZ ;  /* 0xd2511f5308087825 */ /* 0x000fc600078e00ff */
[----:B------:R-:W-:Y:S01]  /*0610*/  ISETP.GE.AND P0, PT, R47, R34, PT ;  /* 0x000000222f00720c */ /* 0x000fe20003f06270 */
[----:B------:R-:W-:Y:S01]  /*0620*/  IMAD.WIDE.U32 R6, R6, -0x326172a9, RZ ;  /* 0xcd9e8d5706067825 */ /* 0x000fe200078e00ff */
[----:B------:R-:W-:-:S03]  /*0630*/  LOP3.LUT R3, R9, R4, R19, 0x96, !PT ;  /* 0x0000000409037212 */ /* 0x000fc600078e9613 */
[----:B------:R-:W-:-:S05]  /*0640*/  VIADD R18, R20, 0x5384540f ;  /* 0x5384540f14127836 */ /* 0x000fca0000000000 */
[----:B------:R-:W-:Y:S01]  /*0650*/  LOP3.LUT R4, R7, R2, R18, 0x96, !PT ;  /* 0x0000000207047212 */ /* 0x000fe200078e9612 */
[----:B------:R-:W-:-:S04]  /*0660*/  IMAD.WIDE.U32 R2, R3, -0x326172a9, RZ ;  /* 0xcd9e8d5703027825 */ /* 0x000fc800078e00ff */
        /* <DEDUP_REMOVED lines=11> */
[----:B------:R-:W-:Y:S02]  /*0720*/  ULDC.64 UR10, c[0x0][0x248] ;  /* 0x00009200000a7ab9 */ /* 0x000fe40000000a00 */
[----:B------:R-:W-:Y:S01]  /*0730*/  IMAD.HI.U32 R5, R6, -0x326172a9, RZ ;  /* 0xcd9e8d5706057827 */ /* 0x000fe200078e00ff */
[----:B------:R-:W-:-:S02]  /*0740*/  LOP3.LUT R7, R3, R4, R15, 0x96, !PT ;  /* 0x0000000403077212 */ /* 0x000fc400078e960f */
[----:B------:R-:W-:Y:S01]  /*0750*/  MOV R4, R47 ;  /* 0x0000002f00047202 */ /* 0x000fe20000000f00 */
[----:B------:R-:W-:Y:S01]  /*0760*/  IMAD R6, R6, -0x326172a9, RZ ;  /* 0xcd9e8d5706067824 */ /* 0x000fe200078e02ff */
[----:B------:R-:W2:Y:S01]  /*0770*/  LDC.64 R22, c[0x0][0x230] ;  /* 0x00008c00ff167b82 */ /* 0x000ea20000000a00 */
[----:B------:R-:W-:Y:S02]  /*0780*/  LOP3.LUT R8, R5, R2, R13, 0x96, !PT ;  /* 0x0000000205087212 */ /* 0x000fe400078e960d */
[----:B------:R-:W-:-:S05]  /*0790*/  LOP3.LUT R5, R0, 0x3, RZ, 0xc0, !PT ;  /* 0x0000000300057812 */ /* 0x000fca00078ec0ff */
[----:B------:R-:W3:Y:S01]  /*07a0*/  LDC.64 R24, c[0x0][0x240] ;  /* 0x00009000ff187b82 */ /* 0x000ee20000000a00 */
[----:B0-----:R-:W-:-:S07]  /*07b0*/  DADD R28, -R28, UR8 ;  /* 0x000000081c1c7e29 */ /* 0x001fce0008000100 */
[----:B------:R-:W0:Y:S04]  /*07c0*/  LDC.64 R26, c[0x0][0x238] ;  /* 0x00008e00ff1a7b82 */ /* 0x000e280000000a00 */
.L_x_63:
[----:B------:R-:W-:Y:S01]  /*07d0*/  VIADD R11, R11, 0x1 ;  /* 0x000000010b0b7836 */ /* 0x000fe20000000000 */
[----:B------:R-:W-:Y:S03]  /*07e0*/  BSSY B0, `(.L_x_48) ;  /* 0x000000c000007945 */ /* 0x000fe60003800000 */
[C---:B01--4-:R-:W-:Y:S01]  /*07f0*/  IMAD.HI.U32 R31, R11.reuse, -0x2daee0ad, RZ ;  /* 0xd2511f530b1f7827 */ /* 0x053fe200078e00ff */
[----:B------:R-:W-:-:S13]  /*0800*/  ISETP.NE.AND P0, PT, R11, RZ, PT ;  /* 0x000000ff0b00720c */ /* 0x000fda0003f05270 */
[----:B------:R-:W-:Y:S05]  /*0810*/  @P0 BRA `(.L_x_49) ;  /* 0x0000000000200947 */ /* 0x000fea0003800000 */
[----:B------:R-:W-:-:S04]  /*0820*/  IADD3 R10, R10, 0x1, RZ ;  /* 0x000000010a0a7810 */ /* 0x000fc80007ffe0ff */
[----:B------:R-:W-:-:S13]  /*0830*/  ISETP.NE.AND P0, PT, R10, RZ, PT ;  /* 0x000000ff0a00720c */ /* 0x000fda0003f05270 */
[----:B------:R-:W-:Y:S01]  /*0840*/  @!P0 VIADD R4, R4, 0x1 ;  /* 0x0000000104048836 */ /* 0x000fe20000000000 */
[----:B------:R-:W-:Y:S01]  /*0850*/  @!P0 IADD3 R0, R12, 0x1, RZ ;  /* 0x000000010c008810 */ /* 0x000fe20007ffe0ff */
[----:B------:R-:W-:-:S03]  /*0860*/  @!P0 IMAD.MOV.U32 R10, RZ, RZ, RZ ;  /* 0x000000ffff0a8224 */ /* 0x000fc600078e00ff */
[----:B------:R-:W-:-:S13]  /*0870*/  ISETP.NE.AND P1, PT, R4, RZ, !P0 ;  /* 0x000000ff0400720c */ /* 0x000fda0004725270 */
[----:B------:R-:W-:-:S04]  /*0880*/  @P1 IADD3 R0, R12, RZ, RZ ;  /* 0x000000ff0c001210 */ /* 0x000fc80007ffe0ff */
[----:B------:R-:W-:-:S07]  /*0890*/  @!P0 MOV R12, R0 ;  /* 0x00000000000c8202 */ /* 0x000fce0000000f00 */
.L_x_49:
[----:B------:R-:W-:Y:S05]  /*08a0*/  BSYNC B0 ;  /* 0x0000000000007941 */ /* 0x000fea0003800000 */
.L_x_48:
        /* <DEDUP_REMOVED lines=8> */
[----:B------:R-:W-:-:S05]  /*0930*/  IMAD.WIDE.U32 R50, R3, -0x2daee0ad, RZ ;  /* 0xd2511f5303327825 */ /* 0x000fca00078e00ff */
[----:B------:R-:W-:Y:S01]  /*0940*/  LOP3.LUT R2, R51, R31, R46, 0x96, !PT ;  /* 0x0000001f33027212 */ /* 0x000fe200078e962e */
[----:B------:R-:W-:-:S04]  /*0950*/  IMAD.WIDE.U32 R30, R0, -0x2daee0ad, RZ ;  /* 0xd2511f53001e7825 */ /* 0x000fc800078e00ff */
[----:B------:R-:W-:Y:S01]  /*0960*/  IMAD.WIDE.U32 R2, R2, -0x326172a9, RZ ;  /* 0xcd9e8d5702027825 */ /* 0x000fe200078e00ff */
[----:B------:R-:W-:-:S03]  /*0970*/  LOP3.LUT R33, R31, R50, R43, 0x96, !PT ;  /* 0x000000321f217212 */ /* 0x000fc600078e962b */
[----:B------:R-:W-:Y:S01]  /*0980*/  IMAD R0, R9, -0x2daee0ad, RZ ;  /* 0xd2511f5309007824 */ /* 0x000fe200078e02ff */
        /* <DEDUP_REMOVED lines=29> */
[----:B------:R-:W-:Y:S01]  /*0b60*/  IMAD.HI.U32 R7, R9, -0x2daee0ad, RZ ;  /* 0xd2511f5309077827 */ /* 0x000fe200078e00ff */
[----:B------:R-:W-:Y:S02]  /*0b70*/  MOV R2, R6 ;  /* 0x0000000600027202 */ /* 0x000fe40000000f00 */
        /* <DEDUP_REMOVED lines=11> */
[----:B------:R-:W-:Y:S02]  /*0c30*/  MOV R32, R0 ;  /* 0x0000000000207202 */ /* 0x000fe40000000f00 */
[----:B------:R-:W-:Y:S02]  /*0c40*/  MOV R30, R8 ;  /* 0x00000008001e7202 */ /* 0x000fe40000000f00 */
[----:B------:R-:W-:-:S07]  /*0c50*/  MOV R49, R7 ;  /* 0x0000000700317202 */ /* 0x000fce0000000f00 */
[----:B------:R-:W-:Y:S05]  /*0c60*/  @!P0 BRA `(.L_x_50) ;  /* 0x0000000000248947 */ /* 0x000fea0003800000 */
[----:B------:R-:W-:Y:S01]  /*0c70*/  MOV R32, R31 ;  /* 0x0000001f00207202 */ /* 0x000fe20000000f00 */
[----:B------:R-:W-:Y:S01]  /*0c80*/  IMAD.MOV.U32 R30, RZ, RZ, R2 ;  /* 0x000000ffff1e7224 */ /* 0x000fe200078e0002 */
[----:B------:R-:W-:Y:S02]  /*0c90*/  MOV R33, R3 ;  /* 0x0000000300217202 */ /* 0x000fe40000000f00 */
[----:B------:R-:W-:Y:S01]  /*0ca0*/  MOV R49, R0 ;  /* 0x0000000000317202 */ /* 0x000fe20000000f00 */
[----:B------:R-:W-:Y:S06]  /*0cb0*/  BRA `(.L_x_50) ;  /* 0x0000000000107947 */ /* 0x000fec0003800000 */
.L_x_51:
[----:B------:R-:W-:Y:S01]  /*0cc0*/  IMAD.MOV.U32 R32, RZ, RZ, R3 ;  /* 0x000000ffff207224 */ /* 0x000fe200078e0003 */
[----:B------:R-:W-:Y:S01]  /*0cd0*/  MOV R30, R0 ;  /* 0x00000000001e7202 */ /* 0x000fe20000000f00 */
[----:B------:R-:W-:Y:S01]  /*0ce0*/  IMAD.MOV.U32 R49, RZ, RZ, R6 ;  /* 0x000000ffff317224 */ /* 0x000fe200078e0006 */
[----:B------:R-:W-:-:S07]  /*0cf0*/  MOV R33, R8 ;  /* 0x0000000800217202 */ /* 0x000fce0000000f00 */
.L_x_50:
        /* <DEDUP_REMOVED lines=11> */
[----:B------:R-:W4:Y:S01]  /*0db0*/  LDG.E R49, desc[UR4][R30.64] ;  /* 0x000000041e317981 */ /* 0x000f22000c1e1900 */
[----:B------:R-:W-:-:S05]  /*0dc0*/  I2FP.F32.U32 R32, R32 ;  /* 0x0000002000207245 */ /* 0x000fca0000201000 */
[----:B------:R-:W-:-:S04]  /*0dd0*/  FFMA.FTZ R32, R32, R33, 1.1641532182693481445e-10 ;  /* 0x2f00000020207423 */ /* 0x000fc80000010021 */
[----:B------:R-:W-:-:S04]  /*0de0*/  FMUL.FTZ R32, R32, 1 ;  /* 0x3f80000020207820 */ /* 0x000fc80000410000 */
[----:B------:R-:W0:Y:S02]  /*0df0*/  F2F.F64.F32 R50, R32 ;  /* 0x0000002000327310 */ /* 0x000e240000201800 */
[----:B0-----:R-:W-:Y:S01]  /*0e00*/  DFMA R50, R28, R50, UR10 ;  /* 0x0000000a1c327e2b */ /* 0x001fe20008000032 */
[----:B----4-:R-:W-:-:S13]  /*0e10*/  FSETP.GTU.FTZ.AND P0, PT, R49, RZ, PT ;  /* 0x000000ff3100720b */ /* 0x010fda0003f1c000 */
[----:B------:R-:W-:Y:S05]  /*0e20*/  @P0 BRA `(.L_x_54) ;  /* 0x00000000002c0947 */ /* 0x000fea0003800000 */
[----:B------:R-:W-:Y:S01]  /*0e30*/  UMOV UR8, 0xf0000000 ;  /* 0xf000000000087882 */ /* 0x000fe20000000000 */
[----:B------:R-:W-:Y:S01]  /*0e40*/  UMOV UR9, 0x380fffff ;  /* 0x380fffff00097882 */ /* 0x000fe20000000000 */
[----:B------:R-:W0:Y:S01]  /*0e50*/  F2F.F32.F64 R52, R50 ;  /* 0x0000003200347310 */ /* 0x000e220000301000 */
[----:B------:R-:W-:Y:S01]  /*0e60*/  DSETP.GEU.AND P0, PT, |R50|, UR8, PT ;  /* 0x0000000832007e2a */ /* 0x000fe2000bf0e200 */
[----:B--2---:R-:W-:-:S04]  /*0e70*/  IMAD.WIDE R30, R47, 0x4, R22 ;  /* 0x000000042f1e7825 */ /* 0x004fc800078e0216 */
[----:B---3--:R-:W-:-:S09]  /*0e80*/  IMAD.WIDE R32, R47, 0x4, R24 ;  /* 0x000000042f207825 */ /* 0x008fd200078e0218 */
[----:B0-----:R-:W-:-:S04]  /*0e90*/  @!P0 FMUL R52, R52, 1.175494350822287508e-38 ;  /* 0x0080000034348820 */ /* 0x001fc80000400000 */
[----:B------:R-:W-:-:S05]  /*0ea0*/  FMUL.FTZ R49, R49, R52 ;  /* 0x0000003431317220 */ /* 0x000fca0000410000 */
[----:B------:R1:W-:Y:S04]  /*0eb0*/  STG.E desc[UR4][R30.64], R49 ;  /* 0x000000311e007986 */ /* 0x0003e8000c101904 */
[----:B------:R1:W-:Y:S01]  /*0ec0*/  STG.E desc[UR4][R32.64], R52 ;  /* 0x0000003420007986 */ /* 0x0003e2000c101904 */
[----:B------:R-:W-:Y:S05]  /*0ed0*/  BRA `(.L_x_53) ;  /* 0x0000000000147947 */ /* 0x000fea0003800000 */
.L_x_54:
[----:B--2---:R-:W-:Y:S01]  /*0ee0*/  IMAD.WIDE R30, R47, 0x4, R22 ;  /* 0x000000042f1e7825 */ /* 0x004fe200078e0216 */
[----:B------:R-:W-:-:S03]  /*0ef0*/  MOV R51, 0x3f800000 ;  /* 0x3f80000000337802 */ /* 0x000fc60000000f00 */
[----:B---3--:R-:W-:Y:S01]  /*0f00*/  IMAD.WIDE R32, R47, 0x4, R24 ;  /* 0x000000042f207825 */ /* 0x008fe200078e0218 */
[----:B------:R4:W-:Y:S04]  /*0f10*/  STG.E desc[UR4][R30.64], R49 ;  /* 0x000000311e007986 */ /* 0x0009e8000c101904 */
[----:B------:R4:W-:Y:S02]  /*0f20*/  STG.E desc[UR4][R32.64], R51 ;  /* 0x0000003320007986 */ /* 0x0009e4000c101904 */
.L_x_53:
[----:B------:R-:W-:Y:S05]  /*0f30*/  BSYNC B0 ;  /* 0x0000000000007941 */ /* 0x000fea0003800000 */
.L_x_52:
[----:B------:R-:W-:Y:S01]  /*0f40*/  IMAD R47, R48, UR6, R47 ;  /* 0x00000006302f7c24 */ /* 0x000fe2000f8e022f */
[----:B------:R-:W-:Y:S04]  /*0f50*/  BSSY B0, `(.L_x_55) ;  /* 0x0000018000007945 */ /* 0x000fe80003800000 */
[----:B------:R-:W-:-:S13]  /*0f60*/  ISETP.GE.AND P0, PT, R47, R14, PT ;  /* 0x0000000e2f00720c */ /* 0x000fda0003f06270 */
[----:B------:R-:W-:Y:S05]  /*0f70*/  @P0 BRA `(.L_x_56) ;  /* 0x0000000000540947 */ /* 0x000fea0003800000 */
[----:B01----:R-:W-:-:S06]  /*0f80*/  IMAD.WIDE R52, R47, 0x4, R26 ;  /* 0x000000042f347825 */ /* 0x003fcc00078e021a */
[----:B------:R-:W5:Y:S01]  /*0f90*/  LDG.E R53, desc[UR4][R52.64] ;  /* 0x0000000434357981 */ /* 0x000f62000c1e1900 */
[----:B------:R-:W-:Y:S01]  /*0fa0*/  FMUL.FTZ R3, R3, 1 ;  /* 0x3f80000003037820 */ /* 0x000fe20000410000 */
[----:B--2-4-:R-:W-:-:S03]  /*0fb0*/  IMAD.WIDE R32, R47, 0x4, R22 ;  /* 0x000000042f207825 */ /* 0x014fc600078e0216 */
[----:B------:R-:W0:Y:S01]  /*0fc0*/  F2F.F64.F32 R50, R3 ;  /* 0x0000000300327310 */ /* 0x000e220000201800 */
[----:B---3--:R-:W-:Y:S01]  /*0fd0*/  IMAD.WIDE R30, R47, 0x4, R24 ;  /* 0x000000042f1e7825 */ /* 0x008fe200078e0218 */
[----:B0-----:R-:W-:Y:S01]  /*0fe0*/  DFMA R50, R28, R50, UR10 ;  /* 0x0000000a1c327e2b */ /* 0x001fe20008000032 */
[----:B-----5:R-:W-:-:S13]  /*0ff0*/  FSETP.GTU.FTZ.AND P0, PT, R53, RZ, PT ;  /* 0x000000ff3500720b */ /* 0x020fda0003f1c000 */
[----:B------:R-:W-:Y:S05]  /*1000*/  @P0 BRA `(.L_x_57) ;  /* 0x0000000000240947 */ /* 0x000fea0003800000 */
[----:B------:R-:W-:Y:S01]  /*1010*/  UMOV UR8, 0xf0000000 ;  /* 0xf000000000087882 */ /* 0x000fe20000000000 */
[----:B------:R-:W-:Y:S01]  /*1020*/  UMOV UR9, 0x380fffff ;  /* 0x380fffff00097882 */ /* 0x000fe20000000000 */
[----:B------:R-:W0:Y:S01]  /*1030*/  F2F.F32.F64 R3, R50 ;  /* 0x0000003200037310 */ /* 0x000e220000301000 */
[----:B------:R-:W-:-:S14]  /*1040*/  DSETP.GEU.AND P0, PT, |R50|, UR8, PT ;  /* 0x0000000832007e2a */ /* 0x000fdc000bf0e200 */
[----:B0-----:R-:W-:-:S04]  /*1050*/  @!P0 FMUL R3, R3, 1.175494350822287508e-38 ;  /* 0x0080000003038820 */ /* 0x001fc80000400000 */
[----:B------:R-:W-:-:S05]  /*1060*/  FMUL.FTZ R53, R53, R3 ;  /* 0x0000000335357220 */ /* 0x000fca0000410000 */
[----:B------:R0:W-:Y:S04]  /*1070*/  STG.E desc[UR4][R32.64], R53 ;  /* 0x0000003520007986 */ /* 0x0001e8000c101904 */
[----:B------:R0:W-:Y:S01]  /*1080*/  STG.E desc[UR4][R30.64], R3 ;  /* 0x000000031e007986 */ /* 0x0001e2000c101904 */
[----:B------:R-:W-:Y:S05]  /*1090*/  BRA `(.L_x_56) ;  /* 0x00000000000c7947 */ /* 0x000fea0003800000 */
.L_x_57:
[----:B------:R-:W-:Y:S01]  /*10a0*/  IMAD.MOV.U32 R3, RZ, RZ, 0x3f800000 ;  /* 0x3f800000ff037424 */ /* 0x000fe200078e00ff */
[----:B------:R0:W-:Y:S04]  /*10b0*/  STG.E desc[UR4][R32.64], R53 ;  /* 0x0000003520007986 */ /* 0x0001e8000c101904 */
[----:B------:R0:W-:Y:S02]  /*10c0*/  STG.E desc[UR4][R30.64], R3 ;  /* 0x000000031e007986 */ /* 0x0001e4000c101904 */
.L_x_56:
[----:B------:R-:W-:Y:S05]  /*10d0*/  BSYNC B0 ;  /* 0x0000000000007941 */ /* 0x000fea0003800000 */
.L_x_55:
[----:B------:R-:W-:Y:S01]  /*10e0*/  IMAD R47, R48, UR6, R47 ;  /* 0x00000006302f7c24 */ /* 0x000fe2000f8e022f */
[----:B------:R-:W-:Y:S04]  /*10f0*/  BSSY B0, `(.L_x_58) ;  /* 0x0000018000007945 */ /* 0x000fe80003800000 */
[----:B------:R-:W-:-:S13]  /*1100*/  ISETP.GE.AND P0, PT, R47, R14, PT ;  /* 0x0000000e2f00720c */ /* 0x000fda0003f06270 */
[----:B------:R-:W-:Y:S05]  /*1110*/  @P0 BRA `(.L_x_59) ;  /* 0x0000000000540947 */ /* 0x000fea0003800000 */
[----:B0---4-:R-:W-:-:S06]  /*1120*/  IMAD.WIDE R50, R47, 0x4, R26 ;  /* 0x000000042f327825 */ /* 0x011fcc00078e021a */
[----:B------:R-:W4:Y:S01]  /*1130*/  LDG.E R51, desc[UR4][R50.64] ;  /* 0x0000000432337981 */ /* 0x000f22000c1e1900 */
[----:B-1----:R-:W-:Y:S01]  /*1140*/  FMUL.FTZ R49, R2, 1 ;  /* 0x3f80000002317820 */ /* 0x002fe20000410000 */
[----:B--2---:R-:W-:-:S03]  /*1150*/  IMAD.WIDE R30, R47, 0x4, R22 ;  /* 0x000000042f1e7825 */ /* 0x004fc600078e0216 */
[----:B------:R-:W0:Y:S01]  /*1160*/  F2F.F64.F32 R32, R49 ;  /* 0x0000003100207310 */ /* 0x000e220000201800 */
[----:B---3--:R-:W-:Y:S01]  /*1170*/  IMAD.WIDE R2, R47, 0x4, R24 ;  /* 0x000000042f027825 */ /* 0x008fe200078e0218 */
[----:B0-----:R-:W-:Y:S01]  /*1180*/  DFMA R32, R28, R32, UR10 ;  /* 0x0000000a1c207e2b */ /* 0x001fe20008000020 */
[----:B----4-:R-:W-:-:S13]  /*1190*/  FSETP.GTU.FTZ.AND P0, PT, R51, RZ, PT ;  /* 0x000000ff3300720b */ /* 0x010fda0003f1c000 */
        /* <DEDUP_REMOVED lines=10> */
.L_x_60:
[----:B------:R-:W-:Y:S01]  /*1240*/  MOV R33, 0x3f800000 ;  /* 0x3f80000000217802 */ /* 0x000fe20000000f00 */
[----:B------:R0:W-:Y:S04]  /*1250*/  STG.E desc[UR4][R30.64], R51 ;  /* 0x000000331e007986 */ /* 0x0001e8000c101904 */
[----:B------:R0:W-:Y:S02]  /*1260*/  STG.E desc[UR4][R2.64], R33 ;  /* 0x0000002102007986 */ /* 0x0001e4000c101904 */
.L_x_59:
[----:B------:R-:W-:Y:S05]  /*1270*/  BSYNC B0 ;  /* 0x0000000000007941 */ /* 0x000fea0003800000 */
.L_x_58:
[----:B------:R-:W-:-:S05]  /*1280*/  IMAD R47, R48, UR6, R47 ;  /* 0x00000006302f7c24 */ /* 0x000fca000f8e022f */
[----:B------:R-:W-:-:S13]  /*1290*/  ISETP.GE.AND P0, PT, R47, R14, PT ;  /* 0x0000000e2f00720c */ /* 0x000fda0003f06270 */
[----:B------:R-:W-:Y:S05]  /*12a0*/  @P0 BRA `(.L_x_61) ;  /* 0x0000000000540947 */ /* 0x000fea0003800000 */
[----:B0---4-:R-:W-:-:S06]  /*12b0*/  IMAD.WIDE R50, R47, 0x4, R26 ;  /* 0x000000042f327825 */ /* 0x011fcc00078e021a */
[----:B------:R-:W4:Y:S01]  /*12c0*/  LDG.E R51, desc[UR4][R50.64] ;  /* 0x0000000432337981 */ /* 0x000f22000c1e1900 */
[----:B------:R-:W-:Y:S01]  /*12d0*/  FMUL.FTZ R0, R0, 1 ;  /* 0x3f80000000007820 */ /* 0x000fe20000410000 */
[----:B-12---:R-:W-:-:S03]  /*12e0*/  IMAD.WIDE R30, R47, 0x4, R22 ;  /* 0x000000042f1e7825 */ /* 0x006fc600078e0216 */
        /* <DEDUP_REMOVED lines=14> */
.L_x_62:
[----:B------:R-:W-:Y:S01]  /*13d0*/  MOV R33, 0x3f800000 ;  /* 0x3f80000000217802 */ /* 0x000fe20000000f00 */
[----:B------:R0:W-:Y:S04]  /*13e0*/  STG.E desc[UR4][R30.64], R51 ;  /* 0x000000331e007986 */ /* 0x0001e8000c101904 */
[----:B------:R0:W-:Y:S02]  /*13f0*/  STG.E desc[UR4][R2.64], R33 ;  /* 0x0000002102007986 */ /* 0x0001e4000c101904 */
.L_x_61:
[----:B------:R-:W-:Y:S01]  /*1400*/  IMAD R47, R48, UR6, R47 ;  /* 0x00000006302f7c24 */ /* 0x000fe2000f8e022f */
[----:B------:R-:W-:Y:S05]  /*1410*/  WARPSYNC.ALL ;  /* 0x0000000000007948 */ /* 0x000fea0003800000 */
[----:B------:R-:W-:Y:S01]  /*1420*/  BAR.SYNC.DEFER_BLOCKING 0x0 ;  /* 0x0000000000007b1d */ /* 0x000fe20000010000 */
[----:B------:R-:W-:-:S13]  /*1430*/  ISETP.GE.AND P0, PT, R47, R34, PT ;  /* 0x000000222f00720c */ /* 0x000fda0003f06270 */
[----:B------:R-:W-:Y:S05]  /*1440*/  @!P0 BRA `(.L_x_63) ;  /* 0xfffffff000e08947 */ /* 0x000fea000383ffff */
[----:B------:R-:W-:Y:S05]  /*1450*/  EXIT ;  /* 0x000000000000794d */ /* 0x000fea0003800000 */
.L_x_64:
        /* <DEDUP_REMOVED lines=10> */
.L_x_101:


//--------------------- .text._ZN2at6native28rrelu_with_noise_cuda_kernelIfLi2EZNS0_28_rrelu_with_noise_cuda_trainIfEEvRNS_6TensorERKS3_S4_RKN3c106ScalarESA_St8optionalINS_9GeneratorEEEUlP24curandStatePhilox4_32_10E_EEviNS_15PhiloxCudaStateEPT_PKSI_SJ_ddRKT1_ --------------------------
	.section	.text._ZN2at6native28rrelu_with_noise_cuda_kernelIfLi2EZNS0_28_rrelu_with_noise_cuda_trainIfEEvRNS_6TensorERKS3_S4_RKN3c106ScalarESA_St8optionalINS_9GeneratorEEEUlP24curandStatePhilox4_32_10E_EEviNS_15PhiloxCudaStateEPT_PKSI_SJ_ddRKT1_,"ax",@progbits
	.align	128
        .global         _ZN2at6native28rrelu_with_noise_cuda_kernelIfLi2EZNS0_28_rrelu_with_noise_cuda_trainIfEEvRNS_6TensorERKS3_S4_RKN3c106ScalarESA_St8optionalINS_9GeneratorEEEUlP24curandStatePhilox4_32_10E_EEviNS_15PhiloxCudaStateEPT_PKSI_SJ_ddRKT1_
        .type           _ZN2at6native28rrelu_with_noise_cuda_kernelIfLi2EZNS0_28_rrelu_with_noise_cuda_trainIfEEvRNS_6TensorERKS3_S4_RKN3c106ScalarESA_St8optionalINS_9GeneratorEEEUlP24curandStatePhilox4_32_10E_EEviNS_15PhiloxCudaStateEPT_PKSI_SJ_ddRKT1_,@function
        .size           _ZN2at6native28rrelu_with_noise_cuda_kernelIfLi2EZNS0_28_rrelu_with_noise_cuda_trainIfEEvRNS_6TensorERKS3_S4_RKN3c106ScalarESA_St8optionalINS_9GeneratorEEEUlP24curandStatePhilox4_32_10E_EEviNS_15PhiloxCudaStateEPT_PKSI_SJ_ddRKT1_,(.L_x_102 - _ZN2at6native28rrelu_with_noise_cuda_kernelIfLi2EZNS0_28_rrelu_with_noise_cuda_trainIfEEvRNS_6TensorERKS3_S4_RKN3c106ScalarESA_St8optionalINS_9GeneratorEEEUlP24curandStatePhilox4_32_10E_EEviNS_15PhiloxCudaStateEPT_PKSI_SJ_ddRKT1_)
        .other          _ZN2at6native28rrelu_with_noise_cuda_kernelIfLi2EZNS0_28_rrelu_with_noise_cuda_trainIfEEvRNS_6TensorERKS3_S4_RKN3c106ScalarESA_St8optionalINS_9GeneratorEEEUlP24curandStatePhilox4_32_10E_EEviNS_15PhiloxCudaStateEPT_PKSI_SJ_ddRKT1_,@"STO_CUDA_ENTRY STV_DEFAULT"
_ZN2at6native28rrelu_with_noise_cuda_kernelIfLi2EZNS0_28_rrelu_with_noise_cuda_trainIfEEvRNS_6TensorERKS3_S4_RKN3c106ScalarESA_St8optionalINS_9GeneratorEEEUlP24curandStatePhilox4_32_10E_EEviNS_15PhiloxCudaStateEPT_PKSI_SJ_ddRKT1_:
.text._ZN2at6native28rrelu_with_noise_cuda_kernelIfLi2EZNS0_28_rrelu_with_noise_cuda_trainIfEEvRNS_6TensorERKS3_S4_RKN3c106ScalarESA_St8optionalINS_9GeneratorEEEUlP24curandStatePhilox4_32_10E_EEviNS_15PhiloxCudaStateEPT_PKSI_SJ_ddRKT1_:
        /* <DEDUP_REMOVED lines=10> */
[----:B0-----:R-:W-:-:S07]  /*00a0*/  @P0 IMAD.MOV.U32 R2, RZ, RZ, R0 ;  /* 0x000000ffff020224 */ /* 0x001fce00078e0000 */
        /* <DEDUP_REMOVED lines=10> */
[----:B------:R-:W-:Y:S02]  /*0150*/  IABS R9, R10 ;  /* 0x0000000a00097213 */ /* 0x000fe40000000000 */
        /* <DEDUP_REMOVED lines=12> */
[----:B------:R-:W-:Y:S01]  /*0220*/  IABS R2, R17 ;  /* 0x0000001100027213 */ /* 0x000fe20000000000 */
[----:B------:R-:W-:-:S03]  /*0230*/  @P0 IMAD.X R31, RZ, RZ, R3, P1 ;  /* 0x000000ffff1f0224 */ /* 0x000fc600008e0603 */
[----:B------:R-:W-:Y:S01]  /*0240*/  IADD3 R3, RZ, -R2, RZ ;  /* 0x80000002ff037210 */ /* 0x000fe20007ffe0ff */
[----:B------:R-:W-:Y:S01]  /*0250*/  IMAD.HI.U32 R12, R5, R7, R4 ;  /* 0x00000007050c7227 */ /* 0x000fe200078e0004 */
[----:B----4-:R-:W-:Y:S02]  /*0260*/  IADD3 R43, R20, 0x3c6ef372, RZ ;  /* 0x3c6ef372142b7810 */ /* 0x010fe40007ffe0ff */
[--C-:B------:R-:W-:Y:S01]  /*0270*/  SHF.R.U64 R30, R0, 0x2, R31.reuse ;  /* 0x00000002001e7819 */ /* 0x100fe2000000121f */
[----:B------:R-:W-:Y:S01]  /*0280*/  IMAD.WIDE.U32 R4, R47, -0x326172a9, RZ ;  /* 0xcd9e8d572f047825 */ /* 0x000fe200078e00ff */
[----:B------:R-:W-:Y:S02]  /*0290*/  SHF.R.U32.HI R31, RZ, 0x2, R31 ;  /* 0x00000002ff1f7819 */ /* 0x000fe4000001161f */
[----:B------:R-:W-:Y:S01]  /*02a0*/  IADD3 R41, R21, 0x32370b8f, RZ ;  /* 0x32370b8f15297810 */ /* 0x000fe20007ffe0ff */
[----:B------:R-:W-:Y:S01]  /*02b0*/  IMAD.WIDE.U32 R6, R30, -0x2daee0ad, RZ ;  /* 0xd2511f531e067825 */ /* 0x000fe200078e00ff */
[----:B------:R-:W-:-:S02]  /*02c0*/  LOP3.LUT R2, R5, R31, R20, 0x96, !PT ;  /* 0x0000001f05027212 */ /* 0x000fc400078e9614 */
[----:B------:R-:W-:Y:S01]  /*02d0*/  MOV R5, R3 ;  /* 0x0000000300057202 */ /* 0x000fe20000000f00 */
[----:B------:R-:W-:Y:S01]  /*02e0*/  IMAD.HI.U32 R12, R12, R9, RZ ;  /* 0x000000090c0c7227 */ /* 0x000fe200078e00ff */
[C---:B------:R-:W-:Y:S02]  /*02f0*/  LOP3.LUT R14, R21.reuse, R7, R33, 0x96, !PT ;  /* 0x00000007150e7212 */ /* 0x040fe400078e9621 */
[----:B------:R-:W-:Y:S01]  /*0300*/  IADD3 R40, R20, -0x255992d5, RZ ;  /* 0xdaa66d2b14287810 */ /* 0x000fe20007ffe0ff */
[C---:B------:R-:W-:Y:S01]  /*0310*/  VIADD R45, R21.reuse, 0xbb67ae85 ;  /* 0xbb67ae85152d7836 */ /* 0x040fe20000000000 */
[----:B------:R-:W-:Y:S01]  /*0320*/  IADD3 R38, R21, -0x126145ec, RZ ;  /* 0xed9eba1415267810 */ /* 0x000fe20007ffe0ff */
[----:B------:R-:W-:Y:S01]  /*0330*/  IMAD.WIDE.U32 R2, R2, -0x2daee0ad, RZ ;  /* 0xd2511f5302027825 */ /* 0x000fe200078e00ff */
[----:B------:R-:W-:-:S03]  /*0340*/  IADD3 R36, R20, 0x1715609d, RZ ;  /* 0x1715609d14247810 */ /* 0x000fc60007ffe0ff */
        /* <DEDUP_REMOVED lines=13> */
[----:B------:R-:W-:Y:S01]  /*0420*/  IMAD.WIDE.U32 R2, R3, -0x2daee0ad, RZ ;  /* 0xd2511f5303027825 */ /* 0x000fe200078e00ff */
[----:B------:R-:W-:Y:S02]  /*0430*/  IADD3 R19, R20, -0x4ab325aa, RZ ;  /* 0xb54cda5614137810 */ /* 0x000fe40007ffe0ff */
[----:B------:R-:W-:Y:S01]  /*0440*/  ISETP.GE.U32.AND P0, PT, R9, R8, PT ;  /* 0x000000080900720c */ /* 0x000fe20003f06070 */
[----:B------:R-:W-:Y:S01]  /*0450*/  IMAD.WIDE.U32 R4, R4, -0x326172a9, RZ ;  /* 0xcd9e8d5704047825 */ /* 0x000fe200078e00ff */
[----:B------:R-:W-:Y:S02]  /*0460*/  LOP3.LUT R11, R3, R18, R41, 0x96, !PT ;  /* 0x00000012030b7212 */ /* 0x000fe400078e9629 */
[----:B------:R-:W-:Y:S01]  /*0470*/  LOP3.LUT R3, R10, R17, RZ, 0x3c, !PT ;  /* 0x000000110a037212 */ /* 0x000fe200078e3cff */
[----:B------:R-:W-:Y:S01]  /*0480*/  @!P2 VIADD R12, R12, 0x1 ;  /* 0x000000010c0ca836 */ /* 0x000fe20000000000 */
[----:B------:R-:W-:Y:S01]  /*0490*/  LOP3.LUT R14, R5, R6, R40, 0x96, !PT ;  /* 0x00000006050e7212 */ /* 0x000fe200078e9628 */
[----:B------:R-:W-:Y:S01]  /*04a0*/  IMAD.WIDE.U32 R10, R11, -0x326172a9, RZ ;  /* 0xcd9e8d570b0a7825 */ /* 0x000fe200078e00ff */
[----:B------:R-:W-:-:S02]  /*04b0*/  ISETP.GE.AND P1, PT, R3, RZ, PT ;  /* 0x000000ff0300720c */ /* 0x000fc40003f26270 */
[----:B------:R-:W-:Y:S01]  /*04c0*/  ISETP.NE.AND P2, PT, R17, RZ, PT ;  /* 0x000000ff1100720c */ /* 0x000fe20003f45270 */
[----:B------:R-:W-:Y:S01]  /*04d0*/  IMAD.WIDE.U32 R14, R14, -0x2daee0ad, RZ ;  /* 0xd2511f530e0e7825 */ /* 0x000fe200078e00ff */
[----:B------:R-:W-:Y:S02]  /*04e0*/  LOP3.LUT R6, R11, R4, R39, 0x96, !PT ;  /* 0x000000040b067212 */ /* 0x000fe400078e9627 */
        /* <DEDUP_REMOVED lines=42> */
[----:B------:R-:W-:Y:S01]  /*0790*/  IMAD.MOV.U32 R7, RZ, RZ, R31 ;  /* 0x000000ffff077224 */ /* 0x000fe200078e001f */
[----:B------:R-:W-:Y:S01]  /*07a0*/  LOP3.LUT R5, R5, R2, R10, 0x96, !PT ;  /* 0x0000000205057212 */ /* 0x000fe200078e960a */
[----:B------:R-:W-:Y:S01]  /*07b0*/  IMAD R4, R32, -0x326172a9, RZ ;  /* 0xcd9e8d5720047824 */ /* 0x000fe200078e02ff */
[----:B------:R-:W-:Y:S02]  /*07c0*/  LOP3.LUT R2, R0, 0x3, RZ, 0xc0, !PT ;  /* 0x0000000300027812 */ /* 0x000fe400078ec0ff */
[----:B------:R-:W-:Y:S02]  /*07d0*/  MOV R0, R47 ;  /* 0x0000002f00007202 */ /* 0x000fe40000000f00 */
[----:B------:R-:W3:Y:S01]  /*07e0*/  LDC.64 R24, c[0x0][0x240] ;  /* 0x00009000ff187b82 */ /* 0x000ee20000000a00 */
[----:B0-----:R-:W-:-:S07]  /*07f0*/  DADD R28, -R28, UR8 ;  /* 0x000000081c1c7e29 */ /* 0x001fce0008000100 */
[----:B------:R-:W0:Y:S04]  /*0800*/  LDC.64 R26, c[0x0][0x238] ;  /* 0x00008e00ff1a7b82 */ /* 0x000e280000000a00 */
.L_x_73:
        /* <DEDUP_REMOVED lines=13> */
.L_x_66:
[----:B------:R-:W-:Y:S05]  /*08e0*/  BSYNC B0 ;  /* 0x0000000000007941 */ /* 0x000fea0003800000 */
.L_x_65:
        /* <DEDUP_REMOVED lines=40> */
[----:B------:R-:W-:Y:S02]  /*0b70*/  MOV R31, R5 ;  /* 0x00000005001f7202 */ /* 0x000fe40000000f00 */
[----:B------:R-:W-:Y:S01]  /*0b80*/  MOV R51, R33 ;  /* 0x0000002100337202 */ /* 0x000fe20000000f00 */
[----:B------:R-:W-:Y:S01]  /*0b90*/  IMAD.MOV.U32 R49, RZ, RZ, R3 ;  /* 0x000000ffff317224 */ /* 0x000fe200078e0003 */
[----:B------:R-:W-:Y:S01]  /*0ba0*/  LOP3.LUT R5, R35, R30, R10, 0x96, !PT ;  /* 0x0000001e23057212 */ /* 0x000fe200078e960a */
[----:B------:R-:W-:Y:S01]  /*0bb0*/  IMAD.HI.U32 R3, R6, -0x2daee0ad, RZ ;  /* 0xd2511f5306037827 */ /* 0x000fe200078e00ff */
[----:B------:R-:W-:-:S03]  /*0bc0*/  MOV R30, R4 ;  /* 0x00000004001e7202 */ /* 0x000fc60000000f00 */
[----:B------:R-:W-:Y:S01]  /*0bd0*/  IMAD.MOV.U32 R4, RZ, RZ, R34 ;  /* 0x000000ffff047224 */ /* 0x000fe200078e0022 */
[----:B------:R-:W-:Y:S01]  /*0be0*/  LOP3.LUT R3, R3, R32, R12, 0x96, !PT ;  /* 0x0000002003037212 */ /* 0x000fe200078e960c */
        /* <DEDUP_REMOVED lines=17> */
.L_x_68:
[----:B------:R-:W-:Y:S01]  /*0d00*/  MOV R53, R49 ;  /* 0x0000003100357202 */ /* 0x000fe20000000f00 */
[----:B------:R-:W-:Y:S01]  /*0d10*/  IMAD.MOV.U32 R48, RZ, RZ, R33 ;  /* 0x000000ffff307224 */ /* 0x000fe200078e0021 */
[----:B------:R-:W-:Y:S01]  /*0d20*/  MOV R51, R5 ;  /* 0x0000000500337202 */ /* 0x000fe20000000f00 */
[----:B------:R-:W-:-:S07]  /*0d30*/  IMAD.MOV.U32 R32, RZ, RZ, R4 ;  /* 0x000000ffff207224 */ /* 0x000fce00078e0004 */
.L_x_67:
        /* <DEDUP_REMOVED lines=9> */
[----:B0-----:R-:W-:-:S05]  /*0dd0*/  IMAD.WIDE R34, R47, 0x4, R26 ;  /* 0x000000042f227825 */ /* 0x001fca00078e021a */
[----:B------:R0:W4:Y:S01]  /*0de0*/  LDG.E R49, desc[UR4][R34.64] ;  /* 0x0000000422317981 */ /* 0x000122000c1e1900 */
[----:B------:R-:W-:-:S03]  /*0df0*/  IMAD.WIDE.U32 R50, R48, 0x200000, RZ ;  /* 0x0020000030327825 */ /* 0x000fc600078e00ff */
[----:B------:R-:W-:-:S04]  /*0e00*/  LOP3.LUT R50, R50, R53, RZ, 0x3c, !PT ;  /* 0x0000003532327212 */ /* 0x000fc800078e3cff */
[----:B------:R-:W1:Y:S02]  /*0e10*/  I2F.F64.U64 R52, R50 ;  /* 0x0000003200347312 */ /* 0x000e640000301800 */
[----:B-1----:R-:W-:Y:S01]  /*0e20*/  DFMA R52, R52, R32, 5.5511151231257827021e-17 ;  /* 0x3c9000003434742b */ /* 0x002fe20000000020 */
[----:B------:R-:W-:Y:S01]  /*0e30*/  MOV R32, 0xf0000000 ;  /* 0xf000000000207802 */ /* 0x000fe20000000f00 */
[----:B------:R-:W-:-:S04]  /*0e40*/  IMAD.MOV.U32 R33, RZ, RZ, 0x380fffff ;  /* 0x380fffffff217424 */ /* 0x000fc800078e00ff */
[----:B------:R-:W1:Y:S02]  /*0e50*/  F2F.F32.F64 R48, R52 ;  /* 0x0000003400307310 */ /* 0x000e640000301000 */
[----:B------:R-:W-:-:S14]  /*0e60*/  DSETP.GEU.AND P0, PT, |R52|, R32, PT ;  /* 0x000000203400722a */ /* 0x000fdc0003f0e200 */
[----:B-1----:R-:W-:-:S04]  /*0e70*/  @!P0 FMUL R48, R48, 1.175494350822287508e-38 ;  /* 0x0080000030308820 */ /* 0x002fc80000400000 */
[----:B------:R-:W-:-:S04]  /*0e80*/  FMUL.FTZ R48, R48, 1 ;  /* 0x3f80000030307820 */ /* 0x000fc80000410000 */
[----:B0-----:R-:W0:Y:S02]  /*0e90*/  F2F.F64.F32 R34, R48 ;  /* 0x0000003000227310 */ /* 0x001e240000201800 */
[----:B0-----:R-:W-:Y:S01]  /*0ea0*/  DFMA R34, R28, R34, UR10 ;  /* 0x0000000a1c227e2b */ /* 0x001fe20008000022 */
[----:B----4-:R-:W-:-:S13]  /*0eb0*/  FSETP.GTU.FTZ.AND P0, PT, R49, RZ, PT ;  /* 0x000000ff3100720b */ /* 0x010fda0003f1c000 */
[----:B------:R-:W-:Y:S05]  /*0ec0*/  @P0 BRA `(.L_x_71) ;  /* 0x0000000000240947 */ /* 0x000fea0003800000 */
[----:B------:R-:W0:Y:S01]  /*0ed0*/  F2F.F32.F64 R50, R34 ;  /* 0x0000002200327310 */ /* 0x000e220000301000 */
[----:B------:R-:W-:Y:S01]  /*0ee0*/  DSETP.GEU.AND P0, PT, |R34|, R32, PT ;  /* 0x000000202200722a */ /* 0x000fe20003f0e200 */
[----:B--2---:R-:W-:-:S13]  /*0ef0*/  IMAD.WIDE R32, R47, 0x4, R22 ;  /* 0x000000042f207825 */ /* 0x004fda00078e0216 */
[----:B0-----:R-:W-:-:S04]  /*0f00*/  @!P0 FMUL R50, R50, 1.175494350822287508e-38 ;  /* 0x0080000032328820 */ /* 0x001fc80000400000 */
[----:B------:R-:W-:Y:S01]  /*0f10*/  FMUL.FTZ R51, R49, R50 ;  /* 0x0000003231337220 */ /* 0x000fe20000410000 */
[----:B---3--:R-:W-:-:S04]  /*0f20*/  IMAD.WIDE R48, R47, 0x4, R24 ;  /* 0x000000042f307825 */ /* 0x008fc800078e0218 */
[----:B------:R1:W-:Y:S04]  /*0f30*/  STG.E desc[UR4][R32.64], R51 ;  /* 0x0000003320007986 */ /* 0x0003e8000c101904 */
[----:B------:R1:W-:Y:S01]  /*0f40*/  STG.E desc[UR4][R48.64], R50 ;  /* 0x0000003230007986 */ /* 0x0003e2000c101904 */
[----:B------:R-:W-:Y:S05]  /*0f50*/  BRA `(.L_x_70) ;  /* 0x0000000000147947 */ /* 0x000fea0003800000 */
.L_x_71:
[----:B--2---:R-:W-:Y:S01]  /*0f60*/  IMAD.WIDE R32, R47, 0x4, R22 ;  /* 0x000000042f207825 */ /* 0x004fe200078e0216 */
[----:B------:R-:W-:-:S03]  /*0f70*/  MOV R51, 0x3f800000 ;  /* 0x3f80000000337802 */ /* 0x000fc60000000f00 */
[----:B---3--:R-:W-:Y:S01]  /*0f80*/  IMAD.WIDE R34, R47, 0x4, R24 ;  /* 0x000000042f227825 */ /* 0x008fe200078e0218 */
[----:B------:R4:W-:Y:S04]  /*0f90*/  STG.E desc[UR4][R32.64], R49 ;  /* 0x0000003120007986 */ /* 0x0009e8000c101904 */
[----:B------:R4:W-:Y:S02]  /*0fa0*/  STG.E desc[UR4][R34.64], R51 ;  /* 0x0000003322007986 */ /* 0x0009e4000c101904 */
.L_x_70:
[----:B------:R-:W-:Y:S05]  /*0fb0*/  BSYNC B0 ;  /* 0x0000000000007941 */ /* 0x000fea0003800000 */
.L_x_69:
[----:B------:R-:W-:-:S05]  /*0fc0*/  IMAD R47, R46, UR6, R47 ;  /* 0x000000062e2f7c24 */ /* 0x000fca000f8e022f */
[----:B------:R-:W-:-:S13]  /*0fd0*/  ISETP.GE.AND P0, PT, R47, R11, PT ;  /* 0x0000000b2f00720c */ /* 0x000fda0003f06270 */
[----:B------:R-:W-:Y:S05]  /*0fe0*/  @P0 BRA `(.L_x_72) ;  /* 0x0000000000600947 */ /* 0x000fea0003800000 */
[----:B01--4-:R-:W-:-:S05]  /*0ff0*/  IMAD.WIDE R32, R47, 0x4, R26 ;  /* 0x000000042f207825 */ /* 0x013fca00078e021a */
[----:B------:R2:W4:Y:S01]  /*1000*/  LDG.E R49, desc[UR4][R32.64] ;  /* 0x0000000420317981 */ /* 0x000522000c1e1900 */
[----:B------:R-:W-:Y:S01]  /*1010*/  UMOV UR8, 0xf0000000 ;  /* 0xf000000000087882 */ /* 0x000fe20000000000 */
[----:B------:R-:W-:Y:S01]  /*1020*/  UMOV UR9, 0x380fffff ;  /* 0x380fffff00097882 */ /* 0x000fe20000000000 */
[----:B------:R3:W0:Y:S01]  /*1030*/  F2F.F32.F64 R34, R30 ;  /* 0x0000001e00227310 */ /* 0x0006220000301000 */
[----:B------:R-:W-:Y:S01]  /*1040*/  DSETP.GEU.AND P0, PT, |R30|, UR8, PT ;  /* 0x000000081e007e2a */ /* 0x000fe2000bf0e200 */
[----:B--2---:R-:W-:-:S04]  /*1050*/  IMAD.WIDE R32, R47, 0x4, R22 ;  /* 0x000000042f207825 */ /* 0x004fc800078e0216 */
[----:B---3--:R-:W-:-:S09]  /*1060*/  IMAD.WIDE R30, R47, 0x4, R24 ;  /* 0x000000042f1e7825 */ /* 0x008fd200078e0218 */
[----:B0-----:R-:W-:Y:S01]  /*1070*/  @!P0 FMUL R34, R34, 1.175494350822287508e-38 ;  /* 0x0080000022228820 */ /* 0x001fe20000400000 */
[----:B------:R-:W-:-:S03]  /*1080*/  PLOP3.LUT P0, PT, PT, PT, PT, 0x80, 0x0 ;  /* 0x000000000000781c */ /* 0x000fc60003f0f070 */
[----:B------:R-:W-:-:S04]  /*1090*/  FMUL.FTZ R48, R34, 1 ;  /* 0x3f80000022307820 */ /* 0x000fc80000410000 */
[----:B------:R-:W0:Y:S02]  /*10a0*/  F2F.F64.F32 R34, R48 ;  /* 0x0000003000227310 */ /* 0x000e240000201800 */
[----:B0-----:R-:W-:Y:S01]  /*10b0*/  DFMA R34, R28, R34, UR10 ;  /* 0x0000000a1c227e2b */ /* 0x001fe20008000022 */
[----:B----4-:R-:W-:-:S13]  /*10c0*/  FSETP.GTU.FTZ.AND P1, PT, R49, RZ, PT ;  /* 0x000000ff3100720b */ /* 0x010fda0003f3c000 */
[----:B------:R-:W-:Y:S01]  /*10d0*/  @!P1 DSETP.GEU.AND P2, PT, |R34|, UR8, PT ;  /* 0x0000000822009e2a */ /* 0x000fe2000bf4e200 */
[----:B------:R-:W0:Y:S01]  /*10e0*/  @!P1 F2F.F32.F64 R50, R34 ;  /* 0x0000002200329310 */ /* 0x000e220000301000 */
[----:B------:R-:W-:-:S04]  /*10f0*/  @P1 MOV R53, 0x3f800000 ;  /* 0x3f80000000351802 */ /* 0x000fc80000000f00 */
[----:B------:R-:W-:-:S13]  /*1100*/  @!P1 PLOP3.LUT P0, PT, P2, PT, PT, 0x80, 0x0 ;  /* 0x000000000000981c */ /* 0x000fda000170f070 */
[----:B0-----:R-:W-:-:S04]  /*1110*/  @!P0 FMUL R50, R50, 1.175494350822287508e-38 ;  /* 0x0080000032328820 */ /* 0x001fc80000400000 */
[----:B------:R-:W-:-:S05]  /*1120*/  @!P1 FMUL.FTZ R51, R49, R50 ;  /* 0x0000003231339220 */ /* 0x000fca0000410000 */
[----:B------:R0:W-:Y:S04]  /*1130*/  @!P1 STG.E desc[UR4][R32.64], R51 ;  /* 0x0000003320009986 */ /* 0x0001e8000c101904 */
[----:B------:R0:W-:Y:S04]  /*1140*/  @!P1 STG.E desc[UR4][R30.64], R50 ;  /* 0x000000321e009986 */ /* 0x0001e8000c101904 */
[----:B------:R0:W-:Y:S04]  /*1150*/  @P1 STG.E desc[UR4][R32.64], R49 ;  /* 0x0000003120001986 */ /* 0x0001e8000c101904 */
[----:B------:R0:W-:Y:S02]  /*1160*/  @P1 STG.E desc[UR4][R30.64], R53 ;  /* 0x000000351e001986 */ /* 0x0001e4000c101904 */
.L_x_72:
[----:B------:R-:W-:Y:S01]  /*1170*/  IMAD R47, R46, UR6, R47 ;  /* 0x000000062e2f7c24 */ /* 0x000fe2000f8e022f */
[----:B------:R-:W-:Y:S05]  /*1180*/  WARPSYNC.ALL ;  /* 0x0000000000007948 */ /* 0x000fea0003800000 */
[----:B------:R-:W-:Y:S01]  /*1190*/  BAR.SYNC.DEFER_BLOCKING 0x0 ;  /* 0x0000000000007b1d */ /* 0x000fe20000010000 */
[----:B------:R-:W-:-:S13]  /*11a0*/  ISETP.GE.AND P0, PT, R47, R17, PT ;  /* 0x000000112f00720c */ /* 0x000fda0003f06270 */
[----:B------:R-:W-:Y:S05]  /*11b0*/  @!P0 BRA `(.L_x_73) ;  /* 0xfffffff400948947 */ /* 0x000fea000383ffff */
[----:B------:R-:W-:Y:S05]  /*11c0*/  EXIT ;  /* 0x000000000000794d */ /* 0x000fea0003800000 */
.L_x_74:
        /* <DEDUP_REMOVED lines=11> */
.L_x_102:


//--------------------- .text._ZN2at6native28rrelu_with_noise_cuda_kernelIdLi4EZNS0_28_rrelu_with_noise_cuda_trainIdEEvRNS_6TensorERKS3_S4_RKN3c106ScalarESA_St8optionalINS_9GeneratorEEEUlP24curandStatePhilox4_32_10E0_EEviNS_15PhiloxCudaStateEPT_PKSI_SJ_ddRKT1_ --------------------------
	.section	.text._ZN2at6native28rrelu_with_noise_cuda_kernelIdLi4EZNS0_28_rrelu_with_noise_cuda_trainIdEEvRNS_6TensorERKS3_S4_RKN3c106ScalarESA_St8optionalINS_9GeneratorEEEUlP24curandStatePhilox4_32_10E0_EEviNS_15PhiloxCudaStateEPT_PKSI_SJ_ddRKT1_,"ax",@progbits
	.align	128
        .global         _ZN2at6native28rrelu_with_noise_cuda_kernelIdLi4EZNS0_28_rrelu_with_noise_cuda_trainIdEEvRNS_6TensorERKS3_S4_RKN3c106ScalarESA_St8optionalINS_9GeneratorEEEUlP24curandStatePhilox4_32_10E0_EEviNS_15PhiloxCudaStateEPT_PKSI_SJ_ddRKT1_
        .type           _ZN2at6native28rrelu_with_noise_cuda_kernelIdLi4EZNS0_28_rrelu_with_noise_cuda_trainIdEEvRNS_6TensorERKS3_S4_RKN3c106ScalarESA_St8optionalINS_9GeneratorEEEUlP24curandStatePhilox4_32_10E0_EEviNS_15PhiloxCudaStateEPT_PKSI_SJ_ddRKT1_,@function
        .size           _ZN2at6native28rrelu_with_noise_cuda_kernelIdLi4EZNS0_28_rrelu_with_noise_cuda_trainIdEEvRNS_6TensorERKS3_S4_RKN3c106ScalarESA_St8optionalINS_9GeneratorEEEUlP24curandStatePhilox4_32_10E0_EEviNS_15PhiloxCudaStateEPT_PKSI_SJ_ddRKT1_,(.L_x_103 - _ZN2at6native28rrelu_with_noise_cuda_kernelIdLi4EZNS0_28_rrelu_with_noise_cuda_trainIdEEvRNS_6TensorERKS3_S4_RKN3c106ScalarESA_St8optionalINS_9GeneratorEEEUlP24curandStatePhilox4_32_10E0_EEviNS_15PhiloxCudaStateEPT_PKSI_SJ_ddRKT1_)
        .other          _ZN2at6native28rrelu_with_noise_cuda_kernelIdLi4EZNS0_28_rrelu_with_noise_cuda_trainIdEEvRNS_6TensorERKS3_S4_RKN3c106ScalarESA_St8optionalINS_9GeneratorEEEUlP24curandStatePhilox4_32_10E0_EEviNS_15PhiloxCudaStateEPT_PKSI_SJ_ddRKT1_,@"STO_CUDA_ENTRY STV_DEFAULT"
_ZN2at6native28rrelu_with_noise_cuda_kernelIdLi4EZNS0_28_rrelu_with_noise_cuda_trainIdEEvRNS_6TensorERKS3_S4_RKN3c106ScalarESA_St8optionalINS_9GeneratorEEEUlP24curandStatePhilox4_32_10E0_EEviNS_15PhiloxCudaStateEPT_PKSI_SJ_ddRKT1_:
.text._ZN2at6native28rrelu_with_noise_cuda_kernelIdLi4EZNS0_28_rrelu_with_noise_cuda_trainIdEEvRNS_6TensorERKS3_S4_RKN3c106ScalarESA_St8optionalINS_9GeneratorEEEUlP24curandStatePhilox4_32_10E0_EEviNS_15PhiloxCudaStateEPT_PKSI_SJ_ddRKT1_:
[----:B------:R-:W-:Y:S08]  /*0000*/  LDC R1, c[0x0][0x28] ;  /* 0x00000a00ff017b82 */ /* 0x000ff00000000800 */
[----:B------:R-:W0:Y:S01]  /*0010*/  LDC R47, c[0x0][0x224] ;  /* 0x00008900ff2f7b82 */ /* 0x000e220000000800 */
[----:B------:R-:W-:Y:S02]  /*0020*/  ULDC.U8 UR4, c[0x0][0x22c] ;  /* 0x00008b0000047ab9 */ /* 0x000fe40000000000 */
[----:B------:R-:W-:Y:S01]  /*0030*/  ISETP.NE.AND P0, PT, RZ, UR4, PT ;  /* 0x00000004ff007c0c */ /* 0x000fe2000bf05270 */
[----:B------:R-:W-:-:S04]  /*0040*/  ULDC.64 UR4, c[0x0][0x208] ;  /* 0x0000820000047ab9 */ /* 0x000fc80000000a00 */
[----:B------:R-:W1:Y:S01]  /*0050*/  LDC R36, c[0x0][0x220] ;  /* 0x00008800ff247b82 */ /* 0x000e620000000800 */
[----:B------:R-:W-:Y:S01]  /*0060*/  ULDC.64 UR6, c[0x0][0x218] ;  /* 0x0000860000067ab9 */ /* 0x000fe20000000a00 */
[----:B------:R-:W2:Y:S06]  /*0070*/  S2R R10, SR_TID.X ;  /* 0x00000000000a7919 */ /* 0x000eac0000002100 */
[----:B------:R-:W3:Y:S01]  /*0080*/  @P0 LDC R7, c[0x0][0x228] ;  /* 0x00008a00ff070b82 */ /* 0x000ee20000000800 */
[----:B0-----:R-:W-:-:S07]  /*0090*/  @P0 MOV R37, R47 ;  /* 0x0000002f00250202 */ /* 0x001fce0000000f00 */
[----:B------:R-:W0:Y:S01]  /*00a0*/  LDC R9, c[0x0][0x210] ;  /* 0x00008400ff097b82 */ /* 0x000e220000000800 */
[----:B-1----:R1:W3:Y:S01]  /*00b0*/  @P0 LDG.E.64 R2, desc[UR4][R36.64] ;  /* 0x0000000424020981 */ /* 0x0022e2000c1e1b00 */
[----:B------:R-:W-:Y:S01]  /*00c0*/  IMAD.U32 R22, RZ, RZ, UR6 ;  /* 0x00000006ff167e24 */ /* 0x000fe2000f8e00ff */
[----:B------:R-:W-:-:S06]  /*00d0*/  MOV R23, UR7 ;  /* 0x0000000700177c02 */ /* 0x000fcc0008000f00 */
[----:B------:R-:W4:Y:S01]  /*00e0*/  @P0 LDG.E.64 R22, desc[UR4][R22.64] ;  /* 0x0000000416160981 */ /* 0x000f22000c1e1b00 */
[----:B------:R-:W-:Y:S01]  /*00f0*/  ULDC UR6, c[0x0][0x0] ;  /* 0x0000000000067ab9 */ /* 0x000fe20000000800 */
[----:B------:R-:W5:Y:S01]  /*0100*/  LDC R0, c[0x0][0xc] ;  /* 0x00000300ff007b82 */ /* 0x000f620000000800 */
[----:B-1----:R-:W2:Y:S01]  /*0110*/  S2R R37, SR_CTAID.X ;  /* 0x0000000000257919 */ /* 0x002ea20000002500 */
[----:B0-----:R-:W-:-:S05]  /*0120*/  VIADD R9, R9, 0xffffffff ;  /* 0xffffffff09097836 */ /* 0x001fca0000000000 */
[----:B------:R-:W-:Y:S01]  /*0130*/  IABS R16, R9 ;  /* 0x0000000900107213 */ /* 0x000fe20000000000 */
[----:B-----5:R-:W-:-:S04]  /*0140*/  IMAD R14, R0, UR6, RZ ;  /* 0x00000006000e7c24 */ /* 0x020fc8000f8e02ff */
[----:B------:R-:W-:-:S05]  /*0150*/  IMAD.SHL.U32 R14, R14, 0x4, RZ ;  /* 0x000000040e0e7824 */ /* 0x000fca00078e00ff */
[----:B------:R-:W-:Y:S01]  /*0160*/  IABS R8, R14 ;  /* 0x0000000e00087213 */ /* 0x000fe20000000000 */
[----:B--2---:R-:W-:-:S03]  /*0170*/  IMAD R37, R37, UR6, R10 ;  /* 0x0000000625257c24 */ /* 0x004fc6000f8e020a */
[----:B------:R-:W0:Y:S02]  /*0180*/  I2F.RP R6, R8 ;  /* 0x0000000800067306 */ /* 0x000e240000209400 */
[----:B------:R-:W-:-:S06]  /*0190*/  SHF.R.S32.HI R45, RZ, 0x1f, R37 ;  /* 0x0000001fff2d7819 */ /* 0x000fcc0000011425 */
[----:B0-----:R-:W0:Y:S02]  /*01a0*/  MUFU.RCP R6, R6 ;  /* 0x0000000600067308 */ /* 0x001e240000001000 */
[----:B0-----:R-:W-:-:S06]  /*01b0*/  IADD3 R4, R6, 0xffffffe, RZ ;  /* 0x0ffffffe06047810 */ /* 0x001fcc0007ffe0ff */
[----:B------:R0:W1:Y:S02]  /*01c0*/  F2I.FTZ.U32.TRUNC.NTZ R5, R4 ;  /* 0x0000000400057305 */ /* 0x000064000021f000 */
[----:B0-----:R-:W-:Y:S01]  /*01d0*/  HFMA2.MMA R4, -RZ, RZ, 0, 0 ;  /* 0x00000000ff047435 */ /* 0x001fe200000001ff */
[----:B-1----:R-:W-:Y:S01]  /*01e0*/  IMAD.MOV R11, RZ, RZ, -R5 ;  /* 0x000000ffff0b7224 */ /* 0x002fe200078e0a05 */
[----:B---3--:R-:W-:-:S03]  /*01f0*/  @P0 IADD3 R36, P1, R2, R7, RZ ;  /* 0x0000000702240210 */ /* 0x008fc60007f3e0ff */
[----:B------:R-:W-:Y:S01]  /*0200*/  IMAD R7, R11, R8, RZ ;  /* 0x000000080b077224 */ /* 0x000fe200078e02ff */
[----:B------:R-:W-:Y:S02]  /*0210*/  IABS R2, R14 ;  /* 0x0000000e00027213 */ /* 0x000fe40000000000 */
[----:B------:R-:W-:Y:S02]  /*0220*/  @P0 IADD3.X R47, RZ, R3, RZ, P1, !PT ;  /* 0x00000003ff2f0210 */ /* 0x000fe40000ffe4ff */
[----:B------:R-:W-:Y:S02]  /*0230*/  IMAD.HI.U32 R3, R5, R7, R4 ;  /* 0x0000000705037227 */ /* 0x000fe400078e0004 */
[--C-:B------:R-:W-:Y:S02]  /*0240*/  SHF.R.U64 R44, R36, 0x2, R47.reuse ;  /* 0x00000002242c7819 */ /* 0x100fe4000000122f */
[----:B------:R-:W-:Y:S01]  /*0250*/  IMAD.WIDE.U32 R6, R37, -0x326172a9, RZ ;  /* 0xcd9e8d5725067825 */ /* 0x000fe200078e00ff */
[----:B------:R-:W-:-:S03]  /*0260*/  SHF.R.U32.HI R47, RZ, 0x2, R47 ;  /* 0x00000002ff2f7819 */ /* 0x000fc6000001162f */
[----:B------:R-:W-:Y:S01]  /*0270*/  IMAD.WIDE.U32 R4, R44, -0x2daee0ad, RZ ;  /* 0xd2511f532c047825 */ /* 0x000fe200078e00ff */
[----:B----4-:R-:W-:Y:S02]  /*0280*/  LOP3.LUT R10, R7, R47, R22, 0x96, !PT ;  /* 0x0000002f070a7212 */ /* 0x010fe400078e9616 */
[----:B------:R-:W-:Y:S01]  /*0290*/  IADD3 R7, R22, -0x255992d5, RZ ;  /* 0xdaa66d2b16077810 */ /* 0x000fe20007ffe0ff */
[----:B------:R-:W-:Y:S01]  /*02a0*/  IMAD.MOV R25, RZ, RZ, -R2 ;  /* 0x000000ffff197224 */ /* 0x000fe200078e0a02 */
[----:B------:R-:W-:Y:S01]  /*02b0*/  LOP3.LUT R12, R23, R5, R45, 0x96, !PT ;  /* 0x00000005170c7212 */ /* 0x000fe200078e962d */
[----:B------:R-:W-:Y:S01]  /*02c0*/  IMAD.HI.U32 R15, R3, R16, RZ ;  /* 0x00000010030f7227 */ /* 0x000fe200078e00ff */
[----:B------:R-:W-:-:S03]  /*02d0*/  IADD3 R2, R23, -0x4498517b, RZ ;  /* 0xbb67ae8517027810 */ /* 0x000fc60007ffe0ff */
[----:B------:R-:W-:-:S04]  /*02e0*/  IMAD.WIDE.U32 R10, R10, -0x2daee0ad, RZ ;  /* 0xd2511f530a0a7825 */ /* 0x000fc800078e00ff */
[----:B------:R-:W-:Y:S01]  /*02f0*/  IMAD R25, R15, R25, R16 ;  /* 0x000000190f197224 */ /* 0x000fe200078e0210 */
[----:B------:R-:W-:Y:S01]  /*0300*/  LOP3.LUT R18, R11, R4, R2, 0x96, !PT ;  /* 0x000000040b127212 */ /* 0x000fe200078e9602 */
[----:B------:R-:W-:Y:S01]  /*0310*/  IMAD.WIDE.U32 R12, R12, -0x326172a9, RZ ;  /* 0xcd9e8d570c0c7825 */ /* 0x000fe200078e00ff */
[----:B------:R-:W-:Y:S02]  /*0320*/  IADD3 R4, R22, 0x3c6ef372, RZ ;  /* 0x3c6ef37216047810 */ /* 0x000fe40007ffe0ff */
[----:B------:R-:W-:Y:S01]  /*0330*/  ISETP.GT.U32.AND P1, PT, R8, R25, PT ;  /* 0x000000190800720c */ /* 0x000fe20003f24070 */
[----:B------:R-:W-:Y:S02]  /*0340*/  VIADD R3, R22, 0x9e3779b9 ;  /* 0x9e3779b916037836 */ /* 0x000fe40000000000 */
[----:B------:R-:W-:-:S03]  /*0350*/  IMAD.WIDE.U32 R18, R18, -0x326172a9, RZ ;  /* 0xcd9e8d5712127825 */ /* 0x000fc600078e00ff */
[----:B------:R-:W-:Y:S01]  /*0360*/  LOP3.LUT R16, R13, R3, R6, 0x96, !PT ;  /* 0x000000030d107212 */ /* 0x000fe200078e9606 */
[----:B------:R-:W-:Y:S01]  /*0370*/  VIADD R5, R23, 0x76cf5d0a ;  /* 0x76cf5d0a17057836 */ /* 0x000fe20000000000 */
[----:B------:R-:W-:Y:S02]  /*0380*/  LOP3.LUT R11, R19, R12, R4, 0x96, !PT ;  /* 0x0000000c130b7212 */ /* 0x000fe400078e9604 */
[----:B------:R-:W-:Y:S01]  /*0390*/  IADD3 R6, R23, 0x32370b8f, RZ ;  /* 0x32370b8f17067810 */ /* 0x000fe20007ffe0ff */
        /* <DEDUP_REMOVED lines=10> */
[----:B------:R-:W-:Y:S01]  /*0440*/  VIADD R8, R22, 0x78dde6e4 ;  /* 0x78dde6e416087836 */ /* 0x000fe20000000000 */
[----:B------:R-:W-:Y:S01]  /*0450*/  ISETP.GE.AND P2, PT, R11, RZ, PT ;  /* 0x000000ff0b00720c */ /* 0x000fe20003f46270 */
[----:B------:R-:W-:Y:S01]  /*0460*/  IMAD.WIDE.U32 R12, R12, -0x326172a9, RZ ;  /* 0xcd9e8d570c0c7825 */ /* 0x000fe200078e00ff */
[----:B------:R-:W-:-:S02]  /*0470*/  ISETP.NE.AND P1, PT, R14, RZ, PT ;  /* 0x000000ff0e00720c */ /* 0x000fc40003f25270 */
[----:B------:R-:W-:Y:S01]  /*0480*/  IADD3 R9, R23, -0x126145ec, RZ ;  /* 0xed9eba1417097810 */ /* 0x000fe20007ffe0ff */
[----:B------:R-:W-:Y:S01]  /*0490*/  IMAD.WIDE.U32 R18, R18, -0x2daee0ad, RZ ;  /* 0xd2511f5312127825 */ /* 0x000fe200078e00ff */
[----:B------:R-:W-:Y:S02]  /*04a0*/  LOP3.LUT R16, R13, R20, R8, 0x96, !PT ;  /* 0x000000140d107212 */ /* 0x000fe400078e9608 */
[----:B------:R-:W-:Y:S01]  /*04b0*/  @P0 IADD3 R15, R15, 0x1, RZ ;  /* 0x000000010f0f0810 */ /* 0x000fe20007ffe0ff */
[----:B------:R-:W-:Y:S01]  /*04c0*/  VIADD R13, R23, 0x646e171e ;  /* 0x646e171e170d7836 */ /* 0x000fe20000000000 */
[----:B------:R-:W-:Y:S01]  /*04d0*/  LOP3.LUT R20, R19, R10, R9, 0x96, !PT ;  /* 0x0000000a13147212 */ /* 0x000fe200078e9609 */
[----:B------:R-:W-:Y:S01]  /*04e0*/  VIADD R10, R23, 0xa9066899 ;  /* 0xa9066899170a7836 */ /* 0x000fe20000000000 */
[----:B------:R-:W-:Y:S01]  /*04f0*/  IADD3 R11, R22, 0x1715609d, RZ ;  /* 0x1715609d160b7810 */ /* 0x000fe20007ffe0ff */
[----:B------:R-:W-:-:S04]  /*0500*/  IMAD.WIDE.U32 R16, R16, -0x2daee0ad, RZ ;  /* 0xd2511f5310107825 */ /* 0x000fc800078e00ff */
[----:B------:R-:W-:Y:S01]  /*0510*/  IMAD.WIDE.U32 R20, R20, -0x326172a9, RZ ;  /* 0xcd9e8d5714147825 */ /* 0x000fe200078e00ff */
[----:B------:R-:W-:-:S03]  /*0520*/  LOP3.LUT R18, R17, R18, R10, 0x96, !PT ;  /* 0x0000001211127212 */ /* 0x000fc600078e960a */
[----:B------:R-:W-:Y:S01]  /*0530*/  @!P2 IMAD.MOV R15, RZ, RZ, -R15 ;  /* 0x000000ffff0fa224 */ /* 0x000fe200078e0a0f */
[----:B------:R-:W-:Y:S01]  /*0540*/  @!P1 LOP3.LUT R15, RZ, R14, RZ, 0x33, !PT ;  /* 0x0000000eff0f9212 */ /* 0x000fe200078e33ff */
[----:B------:R-:W-:Y:S01]  /*0550*/  IMAD.WIDE.U32 R18, R18, -0x326172a9, RZ ;  /* 0xcd9e8d5712127825 */ /* 0x000fe200078e00ff */
[----:B------:R-:W-:Y:S02]  /*0560*/  LOP3.LUT R26, R21, R12, R11, 0x96, !PT ;  /* 0x0000000c151a7212 */ /* 0x000fe400078e960b */
[----:B------:R-:W-:Y:S01]  /*0570*/  IADD3 R15, R15, 0x1, RZ ;  /* 0x000000010f0f7810 */ /* 0x000fe20007ffe0ff */
[C---:B------:R-:W-:Y:S01]  /*0580*/  VIADD R17, R22.reuse, 0xf1bbcdc8 ;  /* 0xf1bbcdc816117836 */ /* 0x040fe20000000000 */
[----:B------:R-:W-:Y:S01]  /*0590*/  IADD3 R12, R22, -0x4ab325aa, RZ ;  /* 0xb54cda56160c7810 */ /* 0x000fe20007ffe0ff */
[----:B------:R-:W-:-:S03]  /*05a0*/  IMAD.WIDE.U32 R26, R26, -0x2daee0ad, RZ ;  /* 0xd2511f531a1a7825 */ /* 0x000fc600078e00ff */
[----:B------:R-:W-:Y:S01]  /*05b0*/  LOP3.LUT R24, R19, R20, R12, 0x96, !PT ;  /* 0x0000001413187212 */ /* 0x000fe200078e960c */
[----:B------:R-:W-:Y:S01]  /*05c0*/  IMAD R14, R14, R15, RZ ;  /* 0x0000000f0e0e7224 */ /* 0x000fe200078e02ff */
[----:B------:R-:W-:Y:S01]  /*05d0*/  LOP3.LUT R20, R27, R16, R13, 0x96, !PT ;  /* 0x000000101b147212 */ /* 0x000fe200078e960d */
[----:B------:R-:W-:Y:S01]  /*05e0*/  VIADD R15, R23, 0x1fd5c5a3 ;  /* 0x1fd5c5a3170f7836 */ /* 0x000fe20000000000 */
[----:B------:R-:W-:Y:S01]  /*05f0*/  IADD3 R16, R22, 0x5384540f, RZ ;  /* 0x5384540f16107810 */ /* 0x000fe20007ffe0ff */
[----:B------:R-:W-:Y:S01]  /*0600*/  IMAD.WIDE.U32 R24, R24, -0x2daee0ad, RZ ;  /* 0xd2511f5318187825 */ /* 0x000fe200078e00ff */
[----:B------:R-:W-:-:S03]  /*0610*/  ISETP.GE.AND P0, PT, R37, R14, PT ;  /* 0x0000000e2500720c */ /* 0x000fc60003f06270 */
[----:B------:R-:W-:Y:S01]  /*0620*/  IMAD.WIDE.U32 R20, R20, -0x326172a9, RZ ;  /* 0xcd9e8d5714147825 */ /* 0x000fe200078e00ff */
[----:B------:R-:W-:-:S04]  /*0630*/  LOP3.LUT R32, R25, R26, R15, 0x96, !PT ;  /* 0x0000001a19207212 */ /* 0x000fc800078e960f */
[----:B------:R-:W-:Y:S01]  /*0640*/  LOP3.LUT R34, R21, R18, R16, 0x96, !PT ;  /* 0x0000001215227212 */ /* 0x000fe200078e9610 */
[----:B------:R-:W-:-:S04]  /*0650*/  IMAD.WIDE.U32 R32, R32, -0x326172a9, RZ ;  /* 0xcd9e8d5720207825 */ /* 0x000fc800078e00ff */
[----:B------:R-:W-:Y:S01]  /*0660*/  IMAD.WIDE.U32 R34, R34, -0x2daee0ad, RZ ;  /* 0xd2511f5322227825 */ /* 0x000fe200078e00ff */
[----:B------:R-:W-:Y:S06]  /*0670*/  @P0 EXIT ;  /* 0x000000000000094d */ /* 0x000fec0003800000 */
[----:B------:R-:W-:Y:S01]  /*0680*/  IADD3 R18, R23, -0x24c28bd8, RZ ;  /* 0xdb3d742817127810 */ /* 0x000fe20007ffe0ff */
[----:B------:R-:W0:Y:S01]  /*0690*/  LDC.64 R30, c[0x0][0x248] ;  /* 0x00009200ff1e7b82 */ /* 0x000e220000000a00 */
[----:B------:R-:W-:Y:S01]  /*06a0*/  LOP3.LUT R46, R33, R20, R17, 0x96, !PT ;  /* 0x00000014212e7212 */ /* 0x000fe200078e9611 */
[----:B------:R-:W-:Y:S01]  /*06b0*/  VIADD R19, R23, 0x96a522ad ;  /* 0x96a522ad17137836 */ /* 0x000fe20000000000 */
[----:B------:R-:W-:Y:S01]  /*06c0*/  LOP3.LUT R50, R35, R24, R18, 0x96, !PT ;  /* 0x0000001823327212 */ /* 0x000fe200078e9612 */
[----:B------:R-:W-:Y:S01]  /*06d0*/  ULDC.64 UR8, c[0x0][0x250] ;  /* 0x0000940000087ab9 */ /* 0x000fe20000000a00 */
[----:B------:R-:W-:Y:S01]  /*06e0*/  IADD3 R21, R22, -0x700cb87f, RZ ;  /* 0x8ff3478116157810 */ /* 0x000fe20007ffe0ff */
[----:B------:R-:W-:Y:S01]  /*06f0*/  IMAD.HI.U32 R33, R46, -0x2daee0ad, RZ ;  /* 0xd2511f532e217827 */ /* 0x000fe200078e00ff */
[----:B------:R-:W-:Y:S01]  /*0700*/  LOP3.LUT R51, R36, 0x3, RZ, 0xc0, !PT ;  /* 0x0000000324337812 */ /* 0x000fe200078ec0ff */
[----:B------:R-:W1:Y:S02]  /*0710*/  LDC R20, c[0x0][0x210] ;  /* 0x00008400ff147b82 */ /* 0x000e640000000800 */
[----:B------:R-:W-:Y:S01]  /*0720*/  IMAD.HI.U32 R35, R50, -0x326172a9, RZ ;  /* 0xcd9e8d5732237827 */ /* 0x000fe200078e00ff */
[----:B------:R-:W-:-:S03]  /*0730*/  LOP3.LUT R49, R33, R34, R19, 0x96, !PT ;  /* 0x0000002221317212 */ /* 0x000fc600078e9613 */
[----:B------:R-:W-:Y:S01]  /*0740*/  IMAD R50, R50, -0x326172a9, RZ ;  /* 0xcd9e8d5732327824 */ /* 0x000fe200078e02ff */
[----:B------:R-:W-:Y:S01]  /*0750*/  LOP3.LUT R48, R35, R32, R21, 0x96, !PT ;  /* 0x0000002023307212 */ /* 0x000fe200078e9615 */
[----:B------:R-:W2:Y:S01]  /*0760*/  LDC.64 R24, c[0x0][0x238] ;  /* 0x00008e00ff187b82 */ /* 0x000ea20000000a00 */
[----:B------:R-:W-:-:S07]  /*0770*/  IMAD.MOV.U32 R52, RZ, RZ, R37 ;  /* 0x000000ffff347224 */ /* 0x000fce00078e0025 */
[----:B------:R-:W3:Y:S01]  /*0780*/  LDC.64 R26, c[0x0][0x230] ;  /* 0x00008c00ff1a7b82 */ /* 0x000ee20000000a00 */
[----:B0-----:R-:W-:Y:S01]  /*0790*/  DADD R30, -R30, UR8 ;  /* 0x000000081e1e7e29 */ /* 0x001fe20008000100 */
[----:B------:R-:W-:-:S06]  /*07a0*/  ULDC.64 UR8, c[0x0][0x248] ;  /* 0x0000920000087ab9 */ /* 0x000fcc0000000a00 */
[----:B------:R-:W0:Y:S04]  /*07b0*/  LDC.64 R28, c[0x0][0x240] ;  /* 0x00009000ff1c7b82 */ /* 0x000e280000000a00 */
.L_x_86:
[----:B------:R-:W-:Y:S01]  /*07c0*/  IADD3 R44, R44, 0x1, RZ ;  /* 0x000000012c2c7810 */ /* 0x000fe20007ffe0ff */
[----:B------:R-:W-:Y:S03]  /*07d0*/  BSSY B0, `(.L_x_75) ;  /* 0x000000c000007945 */ /* 0x000fe60003800000 */
[C---:B------:R-:W-:Y:S01]  /*07e0*/  ISETP.NE.AND P0, PT, R44.reuse, RZ, PT ;  /* 0x000000ff2c00720c */ /* 0x040fe20003f05270 */
[----:B------:R-:W-:-:S12]  /*07f0*/  IMAD.HI.U32 R33, R44, -0x2daee0ad, RZ ;  /* 0xd2511f532c217827 */ /* 0x000fd800078e00ff */
[----:B------:R-:W-:Y:S05]  /*0800*/  @P0 BRA `(.L_x_76) ;  /* 0x0000000000200947 */ /* 0x000fea0003800000 */
        /* <DEDUP_REMOVED lines=8> */
.L_x_76:
[----:B------:R-:W-:Y:S05]  /*0890*/  BSYNC B0 ;  /* 0x0000000000007941 */ /* 0x000fea0003800000 */
.L_x_75:
        /* <DEDUP_REMOVED lines=11> */
[----:B------:R-:W-:Y:S01]  /*0950*/  IMAD.MOV.U32 R36, RZ, RZ, R50 ;  /* 0x000000ffff247224 */ /* 0x000fe200078e0032 */
        /* <DEDUP_REMOVED lines=30> */
[----:B------:R-:W-:Y:S01]  /*0b40*/  IMAD.HI.U32 R49, R46, -0x2daee0ad, RZ ;  /* 0xd2511f532e317827 */ /* 0x000fe200078e00ff */
[----:B------:R-:W-:-:S03]  /*0b50*/  MOV R50, R38 ;  /* 0x0000002600327202 */ /* 0x000fc60000000f00 */
[----:B------:R-:W-:Y:S01]  /*0b60*/  IMAD.MOV.U32 R33, RZ, RZ, R48 ;  /* 0x000000ffff217224 */ /* 0x000fe200078e0030 */
[----:B------:R-:W-:Y:S01]  /*0b70*/  LOP3.LUT R48, R39, R32, R21, 0x96, !PT ;  /* 0x0000002027307212 */ /* 0x000fe200078e9615 */
        /* <DEDUP_REMOVED lines=19> */
.L_x_78:
[----:B------:R-:W-:Y:S01]  /*0cb0*/  IMAD.MOV.U32 R34, RZ, RZ, R35 ;  /* 0x000000ffff227224 */ /* 0x000fe200078e0023 */
[----:B------:R-:W-:Y:S01]  /*0cc0*/  MOV R32, R40 ;  /* 0x0000002800207202 */ /* 0x000fe20000000f00 */
[----:B------:R-:W-:Y:S01]  /*0cd0*/  IMAD.MOV.U32 R42, RZ, RZ, R48 ;  /* 0x000000ffff2a7224 */ /* 0x000fe200078e0030 */
[----:B------:R-:W-:-:S07]  /*0ce0*/  MOV R53, R50 ;  /* 0x0000003200357202 */ /* 0x000fce0000000f00 */
.L_x_77:
[----:B-1----:R-:W-:Y:S01]  /*0cf0*/  ISETP.GE.AND P3, PT, R37, R20, PT ;  /* 0x000000142500720c */ /* 0x002fe20003f66270 */
[C---:B------:R-:W-:Y:S01]  /*0d00*/  IMAD R43, R0.reuse, UR6, R37 ;  /* 0x00000006002b7c24 */ /* 0x040fe2000f8e0225 */
[----:B------:R-:W-:Y:S01]  /*0d10*/  BSSY B0, `(.L_x_79) ;  /* 0x000001a000007945 */ /* 0x000fe20003800000 */
[----:B------:R-:W-:Y:S01]  /*0d20*/  I2FP.F32.U32 R61, R32 ;  /* 0x00000020003d7245 */ /* 0x000fe20000201000 */
[----:B------:R-:W-:Y:S02]  /*0d30*/  IMAD.MOV.U32 R54, RZ, RZ, 0x2f800000 ;  /* 0x2f800000ff367424 */ /* 0x000fe400078e00ff */
[----:B------:R-:W-:Y:S01]  /*0d40*/  IMAD R55, R0, UR6, R43 ;  /* 0x0000000600377c24 */ /* 0x000fe2000f8e022b */
[----:B------:R-:W-:-:S03]  /*0d50*/  ISETP.GE.AND P0, PT, R43, R20, PT ;  /* 0x000000142b00720c */ /* 0x000fc60003f06270 */
[----:B------:R-:W-:Y:S01]  /*0d60*/  IMAD R57, R0, UR6, R55 ;  /* 0x0000000600397c24 */ /* 0x000fe2000f8e0237 */
[----:B------:R-:W-:-:S04]  /*0d70*/  ISETP.GE.AND P1, PT, R55, R20, PT ;  /* 0x000000143700720c */ /* 0x000fc80003f26270 */
[----:B------:R-:W-:Y:S01]  /*0d80*/  ISETP.GE.AND P2, PT, R57, R20, PT ;  /* 0x000000143900720c */ /* 0x000fe20003f46270 */
[----:B------:R-:W-:-:S12]  /*0d90*/  @P3 BRA `(.L_x_80) ;  /* 0x0000000000443947 */ /* 0x000fd80003800000 */
[----:B--2---:R-:W-:-:S06]  /*0da0*/  IMAD.WIDE R32, R37, 0x8, R24 ;  /* 0x0000000825207825 */ /* 0x004fcc00078e0218 */
[----:B------:R-:W2:Y:S01]  /*0db0*/  LDG.E.64 R32, desc[UR4][R32.64] ;  /* 0x0000000420207981 */ /* 0x000ea2000c1e1b00 */
[----:B------:R-:W-:Y:S01]  /*0dc0*/  I2FP.F32.U32 R35, R34 ;  /* 0x0000002200237245 */ /* 0x000fe20000201000 */
[----:B---3--:R-:W-:-:S04]  /*0dd0*/  IMAD.WIDE R38, R37, 0x8, R26 ;  /* 0x0000000825267825 */ /* 0x008fc800078e021a */
[----:B------:R-:W-:Y:S01]  /*0de0*/  FFMA.FTZ R35, R35, R54, 1.1641532182693481445e-10 ;  /* 0x2f00000023237423 */ /* 0x000fe20000010036 */
[----:B0-----:R-:W-:-:S04]  /*0df0*/  IMAD.WIDE R36, R37, 0x8, R28 ;  /* 0x0000000825247825 */ /* 0x001fc800078e021c */
[----:B------:R-:W-:-:S04]  /*0e00*/  FMUL.FTZ R56, R35, 1 ;  /* 0x3f80000023387820 */ /* 0x000fc80000410000 */
[----:B------:R-:W0:Y:S02]  /*0e10*/  F2F.F64.F32 R34, R56 ;  /* 0x0000003800227310 */ /* 0x000e240000201800 */
[----:B0-----:R-:W-:Y:S02]  /*0e20*/  DFMA R34, R30, R34, UR8 ;  /* 0x000000081e227e2b */ /* 0x001fe40008000022 */
[----:B--2---:R-:W-:-:S14]  /*0e30*/  DSETP.GTU.AND P3, PT, R32, RZ, PT ;  /* 0x000000ff2000722a */ /* 0x004fdc0003f6c000 */
[----:B------:R-:W-:Y:S01]  /*0e40*/  @!P3 DMUL R58, R34, R32 ;  /* 0x00000020223ab228 */ /* 0x000fe20000000000 */
[----:B------:R-:W-:Y:S02]  /*0e50*/  @P3 MOV R40, 0x0 ;  /* 0x0000000000283802 */ /* 0x000fe40000000f00 */
[----:B------:R-:W-:-:S04]  /*0e60*/  @P3 MOV R41, 0x3ff00000 ;  /* 0x3ff0000000293802 */ /* 0x000fc80000000f00 */
[----:B------:R1:W-:Y:S04]  /*0e70*/  @!P3 STG.E.64 desc[UR4][R38.64], R58 ;  /* 0x0000003a2600b986 */ /* 0x0003e8000c101b04 */
[----:B------:R1:W-:Y:S04]  /*0e80*/  @!P3 STG.E.64 desc[UR4][R36.64], R34 ;  /* 0x000000222400b986 */ /* 0x0003e8000c101b04 */
[----:B------:R1:W-:Y:S04]  /*0e90*/  @P3 STG.E.64 desc[UR4][R38.64], R32 ;  /* 0x0000002026003986 */ /* 0x0003e8000c101b04 */
[----:B------:R1:W-:Y:S02]  /*0ea0*/  @P3 STG.E.64 desc[UR4][R36.64], R40 ;  /* 0x0000002824003986 */ /* 0x0003e4000c101b04 */
.L_x_80:
[----:B------:R-:W-:Y:S05]  /*0eb0*/  BSYNC B0 ;  /* 0x0000000000007941 */ /* 0x000fea0003800000 */
.L_x_79:
[----:B------:R-:W-:Y:S01]  /*0ec0*/  BSSY B0, `(.L_x_81) ;  /* 0x0000013000007945 */ /* 0x000fe20003800000 */
[----:B-1----:R-:W-:Y:S01]  /*0ed0*/  I2FP.F32.U32 R59, R42 ;  /* 0x0000002a003b7245 */ /* 0x002fe20000201000 */
[----:B------:R-:W-:Y:S02]  /*0ee0*/  FFMA.FTZ R56, R61, R54, 1.1641532182693481445e-10 ;  /* 0x2f0000003d387423 */ /* 0x000fe40000010036 */
[----:B------:R-:W-:Y:S05]  /*0ef0*/  @P0 BRA `(.L_x_82) ;  /* 0x00000000003c0947 */ /* 0x000fea0003800000 */
[----:B--2---:R-:W-:-:S06]  /*0f00*/  IMAD.WIDE R34, R43, 0x8, R24 ;  /* 0x000000082b227825 */ /* 0x004fcc00078e0218 */
[----:B------:R-:W2:Y:S01]  /*0f10*/  LDG.E.64 R34, desc[UR4][R34.64] ;  /* 0x0000000422227981 */ /* 0x000ea2000c1e1b00 */
[----:B------:R-:W-:Y:S01]  /*0f20*/  FMUL.FTZ R56, R56, 1 ;  /* 0x3f80000038387820 */ /* 0x000fe20000410000 */
[----:B---3--:R-:W-:-:S03]  /*0f30*/  IMAD.WIDE R36, R43, 0x8, R26 ;  /* 0x000000082b247825 */ /* 0x008fc600078e021a */
[----:B------:R-:W1:Y:S01]  /*0f40*/  F2F.F64.F32 R38, R56 ;  /* 0x0000003800267310 */ /* 0x000e620000201800 */
[----:B0-----:R-:W-:Y:S01]  /*0f50*/  IMAD.WIDE R32, R43, 0x8, R28 ;  /* 0x000000082b207825 */ /* 0x001fe200078e021c */
[----:B-1----:R-:W-:Y:S02]  /*0f60*/  DFMA R38, R30, R38, UR8 ;  /* 0x000000081e267e2b */ /* 0x002fe40008000026 */
[----:B--2---:R-:W-:-:S14]  /*0f70*/  DSETP.GTU.AND P0, PT, R34, RZ, PT ;  /* 0x000000ff2200722a */ /* 0x004fdc0003f0c000 */
[----:B------:R-:W-:Y:S01]  /*0f80*/  @!P0 DMUL R40, R38, R34 ;  /* 0x0000002226288228 */ /* 0x000fe20000000000 */
[----:B------:R-:W-:Y:S01]  /*0f90*/  @P0 IMAD.MOV.U32 R42, RZ, RZ, 0x0 ;  /* 0x00000000ff2a0424 */ /* 0x000fe200078e00ff */
[----:B------:R-:W-:-:S05]  /*0fa0*/  @P0 MOV R43, 0x3ff00000 ;  /* 0x3ff00000002b0802 */ /* 0x000fca0000000f00 */
[----:B------:R1:W-:Y:S04]  /*0fb0*/  @!P0 STG.E.64 desc[UR4][R36.64], R40 ;  /* 0x0000002824008986 */ /* 0x0003e8000c101b04 */
[----:B------:R1:W-:Y:S04]  /*0fc0*/  @!P0 STG.E.64 desc[UR4][R32.64], R38 ;  /* 0x0000002620008986 */ /* 0x0003e8000c101b04 */
[----:B------:R1:W-:Y:S04]  /*0fd0*/  @P0 STG.E.64 desc[UR4][R36.64], R34 ;  /* 0x0000002224000986 */ /* 0x0003e8000c101b04 */
[----:B------:R1:W-:Y:S02]  /*0fe0*/  @P0 STG.E.64 desc[UR4][R32.64], R42 ;  /* 0x0000002a20000986 */ /* 0x0003e4000c101b04 */
.L_x_82:
[----:B------:R-:W-:Y:S05]  /*0ff0*/  BSYNC B0 ;  /* 0x0000000000007941 */ /* 0x000fea0003800000 */
.L_x_81:
[----:B------:R-:W-:Y:S01]  /*1000*/  BSSY B0, `(.L_x_83) ;  /* 0x0000013000007945 */ /* 0x000fe20003800000 */
[----:B------:R-:W-:Y:S01]  /*1010*/  I2FP.F32.U32 R53, R53 ;  /* 0x0000003500357245 */ /* 0x000fe20000201000 */
[----:B------:R-:W-:Y:S02]  /*1020*/  FFMA.FTZ R56, R59, R54, 1.1641532182693481445e-10 ;  /* 0x2f0000003b387423 */ /* 0x000fe40000010036 */
[----:B------:R-:W-:Y:S05]  /*1030*/  @P1 BRA `(.L_x_84) ;  /* 0x00000000003c1947 */ /* 0x000fea0003800000 */
[----:B-12---:R-:W-:-:S06]  /*1040*/  IMAD.WIDE R34, R55, 0x8, R24 ;  /* 0x0000000837227825 */ /* 0x006fcc00078e0218 */
        /* <DEDUP_REMOVED lines=8> */
[----:B------:R-:W-:Y:S01]  /*10d0*/  @P0 MOV R40, 0x0 ;  /* 0x0000000000280802 */ /* 0x000fe20000000f00 */
[----:B------:R-:W-:-:S05]  /*10e0*/  @P0 IMAD.MOV.U32 R41, RZ, RZ, 0x3ff00000 ;  /* 0x3ff00000ff290424 */ /* 0x000fca00078e00ff */
[----:B------:R4:W-:Y:S04]  /*10f0*/  @!P0 STG.E.64 desc[UR4][R32.64], R38 ;  /* 0x0000002620008986 */ /* 0x0009e8000c101b04 */
[----:B------:R4:W-:Y:S04]  /*1100*/  @!P0 STG.E.64 desc[UR4][R42.64], R36 ;  /* 0x000000242a008986 */ /* 0x0009e8000c101b04 */
[----:B------:R4:W-:Y:S04]  /*1110*/  @P0 STG.E.64 desc[UR4][R32.64], R34 ;  /* 0x0000002220000986 */ /* 0x0009e8000c101b04 */
[----:B------:R4:W-:Y:S02]  /*1120*/  @P0 STG.E.64 desc[UR4][R42.64], R40 ;  /* 0x000000282a000986 */ /* 0x0009e4000c101b04 */
.L_x_84:
[----:B------:R-:W-:Y:S05]  /*1130*/  BSYNC B0 ;  /* 0x0000000000007941 */ /* 0x000fea0003800000 */
.L_x_83:
[----:B------:R-:W-:Y:S01]  /*1140*/  FFMA.FTZ R53, R53, R54, 1.1641532182693481445e-10 ;  /* 0x2f00000035357423 */ /* 0x000fe20000010036 */
[----:B------:R-:W-:Y:S06]  /*1150*/  @P2 BRA `(.L_x_85) ;  /* 0x00000000003c2947 */ /* 0x000fec0003800000 */
[----:B-12-4-:R-:W-:-:S06]  /*1160*/  IMAD.WIDE R38, R57, 0x8, R24 ;  /* 0x0000000839267825 */ /* 0x016fcc00078e0218 */
        /* <DEDUP_REMOVED lines=14> */
.L_x_85:
[----:B01--4-:R-:W-:Y:S01]  /*1250*/  IMAD R37, R0, UR6, R57 ;  /* 0x0000000600257c24 */ /* 0x013fe2000f8e0239 */
[----:B------:R-:W-:Y:S05]  /*1260*/  WARPSYNC.ALL ;  /* 0x0000000000007948 */ /* 0x000fea0003800000 */
[----:B------:R-:W-:Y:S01]  /*1270*/  BAR.SYNC.DEFER_BLOCKING 0x0 ;  /* 0x0000000000007b1d */ /* 0x000fe20000010000 */
[----:B------:R-:W-:-:S13]  /*1280*/  ISETP.GE.AND P0, PT, R37, R14, PT ;  /* 0x0000000e2500720c */ /* 0x000fda0003f06270 */
[----:B------:R-:W-:Y:S05]  /*1290*/  @!P0 BRA `(.L_x_86) ;  /* 0xfffffff400488947 */ /* 0x000fea000383ffff */
[----:B------:R-:W-:Y:S05]  /*12a0*/  EXIT ;  /* 0x000000000000794d */ /* 0x000fea0003800000 */
.L_x_87:
        /* <DEDUP_REMOVED lines=13> */
.L_x_103:


//--------------------- .text._ZN2at6native28rrelu_with_noise_cuda_kernelIdLi2EZNS0_28_rrelu_with_noise_cuda_trainIdEEvRNS_6TensorERKS3_S4_RKN3c106ScalarESA_St8optionalINS_9GeneratorEEEUlP24curandStatePhilox4_32_10E_EEviNS_15PhiloxCudaStateEPT_PKSI_SJ_ddRKT1_ --------------------------
	.section	.text._ZN2at6native28rrelu_with_noise_cuda_kernelIdLi2EZNS0_28_rrelu_with_noise_cuda_trainIdEEvRNS_6TensorERKS3_S4_RKN3c106ScalarESA_St8optionalINS_9GeneratorEEEUlP24curandStatePhilox4_32_10E_EEviNS_15PhiloxCudaStateEPT_PKSI_SJ_ddRKT1_,"ax",@progbits
	.align	128
        .global         _ZN2at6native28rrelu_with_noise_cuda_kernelIdLi2EZNS0_28_rrelu_with_noise_cuda_trainIdEEvRNS_6TensorERKS3_S4_RKN3c106ScalarESA_St8optionalINS_9GeneratorEEEUlP24curandStatePhilox4_32_10E_EEviNS_15PhiloxCudaStateEPT_PKSI_SJ_ddRKT1_
        .type           _ZN2at6native28rrelu_with_noise_cuda_kernelIdLi2EZNS0_28_rrelu_with_noise_cuda_trainIdEEvRNS_6TensorERKS3_S4_RKN3c106ScalarESA_St8optionalINS_9GeneratorEEEUlP24curandStatePhilox4_32_10E_EEviNS_15PhiloxCudaStateEPT_PKSI_SJ_ddRKT1_,@function
        .size           _ZN2at6native28rrelu_with_noise_cuda_kernelIdLi2EZNS0_28_rrelu_with_noise_cuda_trainIdEEvRNS_6TensorERKS3_S4_RKN3c106ScalarESA_St8optionalINS_9GeneratorEEEUlP24curandStatePhilox4_32_10E_EEviNS_15PhiloxCudaStateEPT_PKSI_SJ_ddRKT1_,(.L_x_104 - _ZN2at6native28rrelu_with_noise_cuda_kernelIdLi2EZNS0_28_rrelu_with_noise_cuda_trainIdEEvRNS_6TensorERKS3_S4_RKN3c106ScalarESA_St8optionalINS_9GeneratorEEEUlP24curandStatePhilox4_32_10E_EEviNS_15PhiloxCudaStateEPT_PKSI_SJ_ddRKT1_)
        .other          _ZN2at6native28rrelu_with_noise_cuda_kernelIdLi2EZNS0_28_rrelu_with_noise_cuda_trainIdEEvRNS_6TensorERKS3_S4_RKN3c106ScalarESA_St8optionalINS_9GeneratorEEEUlP24curandStatePhilox4_32_10E_EEviNS_15PhiloxCudaStateEPT_PKSI_SJ_ddRKT1_,@"STO_CUDA_ENTRY STV_DEFAULT"
_ZN2at6native28rrelu_with_noise_cuda_kernelIdLi2EZNS0_28_rrelu_with_noise_cuda_trainIdEEvRNS_6TensorERKS3_S4_RKN3c106ScalarESA_St8optionalINS_9GeneratorEEEUlP24curandStatePhilox4_32_10E_EEviNS_15PhiloxCudaStateEPT_PKSI_SJ_ddRKT1_:
.text._ZN2at6native28rrelu_with_noise_cuda_kernelIdLi2EZNS0_28_rrelu_with_noise_cuda_trainIdEEvRNS_6TensorERKS3_S4_RKN3c106ScalarESA_St8optionalINS_9GeneratorEEEUlP24curandStatePhilox4_32_10E_EEviNS_15PhiloxCudaStateEPT_PKSI_SJ_ddRKT1_:
        /* <DEDUP_REMOVED lines=24> */
[----:B-1----:R-:W-:Y:S02]  /*0180*/  IMAD R41, R41, UR6, R10 ;  /* 0x0000000629297c24 */ /* 0x002fe4000f8e020a */
[----:B----4-:R-:W-:Y:S02]  /*0190*/  VIADD R9, R9, 0xffffffff ;  /* 0xffffffff09097836 */ /* 0x010fe40000000000 */
[----:B0-----:R-:W-:Y:S02]  /*01a0*/  IMAD.MOV.U32 R4, RZ, RZ, RZ ;  /* 0x000000ffff047224 */ /* 0x001fe400078e00ff */
[----:B-----5:R-:W-:Y:S01]  /*01b0*/  IMAD.MOV R11, RZ, RZ, -R5 ;  /* 0x000000ffff0b7224 */ /* 0x020fe200078e0a05 */
[----:B------:R-:W-:Y:S02]  /*01c0*/  IABS R16, R9 ;  /* 0x0000000900107213 */ /* 0x000fe40000000000 */
[----:B------:R-:W-:-:S02]  /*01d0*/  SHF.R.S32.HI R47, RZ, 0x1f, R41 ;  /* 0x0000001fff2f7819 */ /* 0x000fc40000011429 */
[----:B--2---:R-:W-:Y:S01]  /*01e0*/  @P0 IADD3 R34, P1, R2, R7, RZ ;  /* 0x0000000702220210 */ /* 0x004fe20007f3e0ff */
[----:B------:R-:W-:-:S03]  /*01f0*/  IMAD R7, R11, R8, RZ ;  /* 0x000000080b077224 */ /* 0x000fc600078e02ff */
[----:B------:R-:W-:Y:S01]  /*0200*/  @P0 IADD3.X R35, RZ, R3, RZ, P1, !PT ;  /* 0x00000003ff230210 */ /* 0x000fe20000ffe4ff */
[----:B------:R-:W-:-:S03]  /*0210*/  IMAD.HI.U32 R3, R5, R7, R4 ;  /* 0x0000000705037227 */ /* 0x000fc600078e0004 */
[--C-:B------:R-:W-:Y:S01]  /*0220*/  SHF.R.U64 R46, R34, 0x2, R35.reuse ;  /* 0x00000002222e7819 */ /* 0x100fe20000001223 */
[----:B------:R-:W-:Y:S01]  /*0230*/  IMAD.WIDE.U32 R6, R41, -0x326172a9, RZ ;  /* 0xcd9e8d5729067825 */ /* 0x000fe200078e00ff */
[----:B------:R-:W-:Y:S02]  /*0240*/  SHF.R.U32.HI R49, RZ, 0x2, R35 ;  /* 0x00000002ff317819 */ /* 0x000fe40000011623 */
[----:B------:R-:W-:Y:S01]  /*0250*/  IABS R2, R14 ;  /* 0x0000000e00027213 */ /* 0x000fe20000000000 */
[----:B------:R-:W-:Y:S01]  /*0260*/  IMAD.WIDE.U32 R4, R46, -0x2daee0ad, RZ ;  /* 0xd2511f532e047825 */ /* 0x000fe200078e00ff */
[----:B---3--:R-:W-:Y:S02]  /*0270*/  LOP3.LUT R10, R7, R49, R20, 0x96, !PT ;  /* 0x00000031070a7212 */ /* 0x008fe400078e9614 */
[----:B------:R-:W-:Y:S01]  /*0280*/  IADD3 R25, RZ, -R2, RZ ;  /* 0x80000002ff197210 */ /* 0x000fe20007ffe0ff */
[----:B------:R-:W-:Y:S01]  /*0290*/  IMAD.HI.U32 R15, R3, R16, RZ ;  /* 0x00000010030f7227 */ /* 0x000fe200078e00ff */
[----:B------:R-:W-:-:S03]  /*02a0*/  LOP3.LUT R12, R21, R5, R47, 0x96, !PT ;  /* 0x00000005150c7212 */ /* 0x000fc600078e962f */
[----:B------:R-:W-:Y:S02]  /*02b0*/  VIADD R2, R21, 0xbb67ae85 ;  /* 0xbb67ae8515027836 */ /* 0x000fe40000000000 */
[----:B------:R-:W-:-:S04]  /*02c0*/  IMAD.WIDE.U32 R10, R10, -0x2daee0ad, RZ ;  /* 0xd2511f530a0a7825 */ /* 0x000fc800078e00ff */
[----:B------:R-:W-:Y:S02]  /*02d0*/  IMAD R25, R15, R25, R16 ;  /* 0x000000190f197224 */ /* 0x000fe400078e0210 */
[----:B------:R-:W-:Y:S01]  /*02e0*/  IMAD.WIDE.U32 R12, R12, -0x326172a9, RZ ;  /* 0xcd9e8d570c0c7825 */ /* 0x000fe200078e00ff */
[----:B------:R-:W-:-:S03]  /*02f0*/  LOP3.LUT R18, R11, R4, R2, 0x96, !PT ;  /* 0x000000040b127212 */ /* 0x000fc600078e9602 */
[----:B------:R-:W-:Y:S01]  /*0300*/  VIADD R3, R20, 0x9e3779b9 ;  /* 0x9e3779b914037836 */ /* 0x000fe20000000000 */
[----:B------:R-:W-:Y:S01]  /*0310*/  ISETP.GT.U32.AND P2, PT, R8, R25, PT ;  /* 0x000000190800720c */ /* 0x000fe20003f44070 */
[----:B------:R-:W-:-:S03]  /*0320*/  IMAD.WIDE.U32 R18, R18, -0x326172a9, RZ ;  /* 0xcd9e8d5712127825 */ /* 0x000fc600078e00ff */
[----:B------:R-:W-:Y:S02]  /*0330*/  LOP3.LUT R16, R13, R3, R6, 0x96, !PT ;  /* 0x000000030d107212 */ /* 0x000fe400078e9606 */
[----:B------:R-:W-:Y:S01]  /*0340*/  IADD3 R4, R20, 0x3c6ef372, RZ ;  /* 0x3c6ef37214047810 */ /* 0x000fe20007ffe0ff */
[----:B------:R-:W-:Y:S02]  /*0350*/  VIADD R5, R21, 0x76cf5d0a ;  /* 0x76cf5d0a15057836 */ /* 0x000fe40000000000 */
[----:B------:R-:W-:Y:S01]  /*0360*/  IMAD.WIDE.U32 R16, R16, -0x2daee0ad, RZ ;  /* 0xd2511f5310107825 */ /* 0x000fe200078e00ff */
[----:B------:R-:W-:-:S04]  /*0370*/  LOP3.LUT R11, R19, R12, R4, 0x96, !PT ;  /* 0x0000000c130b7212 */ /* 0x000fc800078e9604 */
[----:B------:R-:W-:Y:S01]  /*0380*/  LOP3.LUT R22, R17, R10, R5, 0x96, !PT ;  /* 0x0000000a11167212 */ /* 0x000fe200078e9605 */
[----:B------:R-:W-:Y:S01]  /*0390*/  IMAD.WIDE.U32 R10, R11, -0x2daee0ad, RZ ;  /* 0xd2511f530b0a7825 */ /* 0x000fe200078e00ff */
[----:B------:R-:W-:-:S03]  /*03a0*/  IADD3 R6, R21, 0x32370b8f, RZ ;  /* 0x32370b8f15067810 */ /* 0x000fc60007ffe0ff */
[----:B------:R-:W-:Y:S01]  /*03b0*/  @!P2 IMAD.IADD R25, R25, 0x1, -R8 ;  /* 0x000000011919a824 */ /* 0x000fe200078e0a08 */
[----:B------:R-:W-:Y:S01]  /*03c0*/  IADD3 R7, R20, -0x255992d5, RZ ;  /* 0xdaa66d2b14077810 */ /* 0x000fe20007ffe0ff */
[----:B------:R-:W-:Y:S01]  /*03d0*/  IMAD.WIDE.U32 R22, R22, -0x326172a9, RZ ;  /* 0xcd9e8d5716167825 */ /* 0x000fe200078e00ff */
[----:B------:R-:W-:Y:S02]  /*03e0*/  LOP3.LUT R12, R11, R16, R6, 0x96, !PT ;  /* 0x000000100b0c7212 */ /* 0x000fe400078e9606 */
[----:B------:R-:W-:Y:S02]  /*03f0*/  ISETP.GE.U32.AND P0, PT, R25, R8, PT ;  /* 0x000000081900720c */ /* 0x000fe40003f06070 */
[----:B------:R-:W-:Y:S02]  /*0400*/  LOP3.LUT R11, R9, R14, RZ, 0x3c, !PT ;  /* 0x0000000e090b7212 */ /* 0x000fe400078e3cff */
[----:B------:R-:W-:Y:S01]  /*0410*/  LOP3.LUT R18, R23, R18, R7, 0x96, !PT ;  /* 0x0000001217127212 */ /* 0x000fe200078e9607 */
[----:B------:R-:W-:Y:S01]  /*0420*/  @!P2 VIADD R15, R15, 0x1 ;  /* 0x000000010f0fa836 */ /* 0x000fe20000000000 */
[----:B------:R-:W-:Y:S01]  /*0430*/  ISETP.GE.AND P1, PT, R11, RZ, PT ;  /* 0x000000ff0b00720c */ /* 0x000fe20003f26270 */
[----:B------:R-:W-:Y:S01]  /*0440*/  VIADD R8, R20, 0x78dde6e4 ;  /* 0x78dde6e414087836 */ /* 0x000fe20000000000 */
[----:B------:R-:W-:Y:S01]  /*0450*/  ISETP.NE.AND P2, PT, R14, RZ, PT ;  /* 0x000000ff0e00720c */ /* 0x000fe20003f45270 */
[----:B------:R-:W-:Y:S01]  /*0460*/  IMAD.WIDE.U32 R12, R12, -0x326172a9, RZ ;  /* 0xcd9e8d570c0c7825 */ /* 0x000fe200078e00ff */
[----:B------:R-:W-:-:S03]  /*0470*/  IADD3 R9, R21, -0x126145ec, RZ ;  /* 0xed9eba1415097810 */ /* 0x000fc60007ffe0ff */
[----:B------:R-:W-:Y:S01]  /*0480*/  IMAD.WIDE.U32 R18, R18, -0x2daee0ad, RZ ;  /* 0xd2511f5312127825 */ /* 0x000fe200078e00ff */
[----:B------:R-:W-:Y:S02]  /*0490*/  LOP3.LUT R16, R13, R22, R8, 0x96, !PT ;  /* 0x000000160d107212 */ /* 0x000fe400078e9608 */
[----:B------:R-:W-:Y:S02]  /*04a0*/  @P0 IADD3 R15, R15, 0x1, RZ ;  /* 0x000000010f0f0810 */ /* 0x000fe40007ffe0ff */
[----:B------:R-:W-:Y:S01]  /*04b0*/  LOP3.LUT R22, R19, R10, R9, 0x96, !PT ;  /* 0x0000000a13167212 */ /* 0x000fe200078e9609 */
[----:B------:R-:W-:Y:S02]  /*04c0*/  VIADD R10, R21, 0xa9066899 ;  /* 0xa9066899150a7836 */ /* 0x000fe40000000000 */
[----:B------:R-:W-:Y:S01]  /*04d0*/  IMAD.WIDE.U32 R16, R16, -0x2daee0ad, RZ ;  /* 0xd2511f5310107825 */ /* 0x000fe200078e00ff */
[----:B------:R-:W-:-:S03]  /*04e0*/  IADD3 R11, R20, 0x1715609d, RZ ;  /* 0x1715609d140b7810 */ /* 0x000fc60007ffe0ff */
[----:B------:R-:W-:-:S04]  /*04f0*/  IMAD.WIDE.U32 R22, R22, -0x326172a9, RZ ;  /* 0xcd9e8d5716167825 */ /* 0x000fc800078e00ff */
[----:B------:R-:W-:Y:S01]  /*0500*/  @!P1 IMAD.MOV R15, RZ, RZ, -R15 ;  /* 0x000000ffff0f9224 */ /* 0x000fe200078e0a0f */
[----:B------:R-:W-:Y:S02]  /*0510*/  @!P2 LOP3.LUT R15, RZ, R14, RZ, 0x33, !PT ;  /* 0x0000000eff0fa212 */ /* 0x000fe400078e33ff */
[----:B------:R-:W-:Y:S02]  /*0520*/  LOP3.LUT R18, R17, R18, R10, 0x96, !PT ;  /* 0x0000001211127212 */ /* 0x000fe400078e960a */
[----:B------:R-:W-:Y:S02]  /*0530*/  LOP3.LUT R26, R23, R12, R11, 0x96, !PT ;  /* 0x0000000c171a7212 */ /* 0x000fe400078e960b */
[----:B------:R-:W-:Y:S01]  /*0540*/  IADD3 R15, R15, 0x1, RZ ;  /* 0x000000010f0f7810 */ /* 0x000fe20007ffe0ff */
[----:B------:R-:W-:Y:S01]  /*0550*/  IMAD.WIDE.U32 R18, R18, -0x326172a9, RZ ;  /* 0xcd9e8d5712127825 */ /* 0x000fe200078e00ff */
[----:B------:R-:W-:-:S03]  /*0560*/  IADD3 R12, R20, -0x4ab325aa, RZ ;  /* 0xb54cda56140c7810 */ /* 0x000fc60007ffe0ff */
[----:B------:R-:W-:-:S04]  /*0570*/  IMAD.WIDE.U32 R26, R26, -0x2daee0ad, RZ ;  /* 0xd2511f531a1a7825 */ /* 0x000fc800078e00ff */
[----:B------:R-:W-:Y:S02]  /*0580*/  VIADD R13, R21, 0x646e171e ;  /* 0x646e171e150d7836 */ /* 0x000fe40000000000 */
[----:B------:R-:W-:Y:S01]  /*0590*/  IMAD R14, R14, R15, RZ ;  /* 0x0000000f0e0e7224 */ /* 0x000fe200078e02ff */
[----:B------:R-:W-:Y:S02]  /*05a0*/  LOP3.LUT R24, R19, R22, R12, 0x96, !PT ;  /* 0x0000001613187212 */ /* 0x000fe400078e960c */
[----:B------:R-:W-:Y:S02]  /*05b0*/  LOP3.LUT R22, R27, R16, R13, 0x96, !PT ;  /* 0x000000101b167212 */ /* 0x000fe400078e960d */
        /* <DEDUP_REMOVED lines=31> */
.L_x_95:
        /* <DEDUP_REMOVED lines=13> */
.L_x_89:
[----:B------:R-:W-:Y:S05]  /*0880*/  BSYNC B0 ;  /* 0x0000000000007941 */ /* 0x000fea0003800000 */
.L_x_88:
[C---:B------:R-:W-:Y:S01]  /*0890*/  IMAD.HI.U32 R30, R54.reuse, -0x326172a9, RZ ;  /* 0xcd9e8d57361e7827 */ /* 0x040fe200078e00ff */
[----:B------:R-:W-:Y:S02]  /*08a0*/  LOP3.LUT R31, R31, R47, R21, 0x96, !PT ;  /* 0x0000002f1f1f7212 */ /* 0x000fe400078e9615 */
[----:B------:R-:W-:Y:S01]  /*08b0*/  ISETP.NE.AND P0, PT, R53, 0x1, PT ;  /* 0x000000013500780c */ /* 0x000fe20003f05270 */
[----:B------:R-:W-:Y:S01]  /*08c0*/  IMAD R32, R54, -0x326172a9, RZ ;  /* 0xcd9e8d5736207824 */ /* 0x000fe200078e02ff */
[----:B------:R-:W-:Y:S01]  /*08d0*/  LOP3.LUT R30, R30, R49, R20, 0x96, !PT ;  /* 0x000000311e1e7212 */ /* 0x000fe200078e9614 */
[----:B------:R-:W-:Y:S01]  /*08e0*/  IMAD.WIDE.U32 R34, R31, -0x326172a9, RZ ;  /* 0xcd9e8d571f227825 */ /* 0x000fe200078e00ff */
[----:B------:R-:W-:-:S03]  /*08f0*/  MOV R38, R51 ;  /* 0x0000003300267202 */ /* 0x000fc60000000f00 */
[----:B------:R-:W-:Y:S01]  /*0900*/  IMAD R31, R46, -0x2daee0ad, RZ ;  /* 0xd2511f532e1f7824 */ /* 0x000fe200078e02ff */
[----:B------:R-:W-:Y:S01]  /*0910*/  LOP3.LUT R32, R35, R32, R3, 0x96, !PT ;  /* 0x0000002023207212 */ /* 0x000fe200078e9603 */
[----:B------:R-:W-:-:S04]  /*0920*/  IMAD.WIDE.U32 R36, R30, -0x2daee0ad, RZ ;  /* 0xd2511f531e247825 */ /* 0x000fc800078e00ff */
[----:B------:R-:W-:Y:S01]  /*0930*/  IMAD.WIDE.U32 R32, R32, -0x2daee0ad, RZ ;  /* 0xd2511f5320207825 */ /* 0x000fe200078e00ff */
[----:B------:R-:W-:-:S03]  /*0940*/  LOP3.LUT R31, R37, R31, R2, 0x96, !PT ;  /* 0x0000001f251f7212 */ /* 0x000fc600078e9602 */
[----:B------:R-:W-:Y:S01]  /*0950*/  IMAD R39, R48, -0x2daee0ad, RZ ;  /* 0xd2511f5330277824 */ /* 0x000fe200078e02ff */
        /* <DEDUP_REMOVED lines=27> */
[----:B------:R-:W-:Y:S01]  /*0b10*/  IMAD.MOV.U32 R33, RZ, RZ, R50 ;  /* 0x000000ffff217224 */ /* 0x000fe200078e0032 */
[----:B------:R-:W-:Y:S01]  /*0b20*/  LOP3.LUT R48, R31, R34, R17, 0x96, !PT ;  /* 0x000000221f307212 */ /* 0x000fe200078e9611 */
[----:B------:R-:W-:-:S04]  /*0b30*/  IMAD.WIDE.U32 R34, R35, -0x326172a9, RZ ;  /* 0xcd9e8d5723227825 */ /* 0x000fc800078e00ff */
[----:B------:R-:W-:Y:S01]  /*0b40*/  IMAD.HI.U32 R51, R48, -0x2daee0ad, RZ ;  /* 0xd2511f5330337827 */ /* 0x000fe200078e00ff */
[----:B------:R-:W-:-:S03]  /*0b50*/  LOP3.LUT R50, R35, R30, R45, 0x96, !PT ;  /* 0x0000001e23327212 */ /* 0x000fc600078e962d */
[----:B------:R-:W-:Y:S01]  /*0b60*/  IMAD.MOV.U32 R35, RZ, RZ, R52 ;  /* 0x000000ffff237224 */ /* 0x000fe200078e0034 */
[----:B------:R-:W-:Y:S01]  /*0b70*/  MOV R52, R34 ;  /* 0x0000002200347202 */ /* 0x000fe20000000f00 */
[----:B------:R-:W-:Y:S01]  /*0b80*/  IMAD.MOV.U32 R31, RZ, RZ, R39 ;  /* 0x000000ffff1f7224 */ /* 0x000fe200078e0027 */
[----:B------:R-:W-:Y:S01]  /*0b90*/  LOP3.LUT R51, R51, R32, R19, 0x96, !PT ;  /* 0x0000002033337212 */ /* 0x000fe200078e9613 */
[----:B------:R-:W-:Y:S01]  /*0ba0*/  IMAD.MOV.U32 R37, RZ, RZ, R35 ;  /* 0x000000ffff257224 */ /* 0x000fe200078e0023 */
        /* <DEDUP_REMOVED lines=15> */
.L_x_91:
[----:B------:R-:W-:Y:S01]  /*0ca0*/  IMAD.MOV.U32 R37, RZ, RZ, R38 ;  /* 0x000000ffff257224 */ /* 0x000fe200078e0026 */
[----:B------:R-:W-:Y:S01]  /*0cb0*/  MOV R36, R39 ;  /* 0x0000002700247202 */ /* 0x000fe20000000f00 */
[----:B------:R-:W-:Y:S01]  /*0cc0*/  IMAD.MOV.U32 R31, RZ, RZ, R50 ;  /* 0x000000ffff1f7224 */ /* 0x000fe200078e0032 */
[----:B------:R-:W-:-:S07]  /*0cd0*/  MOV R30, R52 ;  /* 0x00000034001e7202 */ /* 0x000fce0000000f00 */
.L_x_90:
[----:B------:R-:W-:Y:S01]  /*0ce0*/  IMAD.WIDE.U32 R32, R30, 0x200000, RZ ;  /* 0x002000001e207825 */ /* 0x000fe200078e00ff */
[----:B-1----:R-:W-:Y:S01]  /*0cf0*/  ISETP.GE.AND P0, PT, R41, R44, PT ;  /* 0x0000002c2900720c */ /* 0x002fe20003f06270 */
[----:B------:R-:W-:Y:S01]  /*0d00*/  HFMA2.MMA R35, -RZ, RZ, 1.15625, 0 ;  /* 0x3ca00000ff237435 */ /* 0x000fe200000001ff */
[----:B------:R-:W-:Y:S01]  /*0d10*/  BSSY B0, `(.L_x_92) ;  /* 0x0000019000007945 */ /* 0x000fe20003800000 */
[----:B------:R-:W-:Y:S01]  /*0d20*/  IMAD.MOV.U32 R34, RZ, RZ, 0x0 ;  /* 0x00000000ff227424 */ /* 0x000fe200078e00ff */
[----:B------:R-:W-:Y:S01]  /*0d30*/  LOP3.LUT R32, R32, R31, RZ, 0x3c, !PT ;  /* 0x0000001f20207212 */ /* 0x000fe200078e3cff */
[----:B------:R-:W-:-:S03]  /*0d40*/  IMAD R55, R0, UR6, R41 ;  /* 0x0000000600377c24 */ /* 0x000fc6000f8e0229 */
[----:B------:R-:W1:Y:S02]  /*0d50*/  I2F.F64.U64 R30, R32 ;  /* 0x00000020001e7312 */ /* 0x000e640000301800 */
[----:B------:R-:W-:Y:S01]  /*0d60*/  ISETP.GE.AND P1, PT, R55, R44, PT ;  /* 0x0000002c3700720c */ /* 0x000fe20003f26270 */
[----:B-1----:R-:W-:Y:S02]  /*0d70*/  DFMA R30, R30, R34, 5.5511151231257827021e-17 ;  /* 0x3c9000001e1e742b */ /* 0x002fe40000000022 */
[----:B------:R-:W-:Y:S10]  /*0d80*/  @P0 BRA `(.L_x_93) ;  /* 0x0000000000440947 */ /* 0x000ff40003800000 */
[----:B--2---:R-:W-:-:S06]  /*0d90*/  IMAD.WIDE R32, R41, 0x8, R22 ;  /* 0x0000000829207825 */ /* 0x004fcc00078e0216 */
[----:B------:R-:W2:Y:S01]  /*0da0*/  LDG.E.64 R32, desc[UR4][R32.64] ;  /* 0x0000000420207981 */ /* 0x000ea2000c1e1b00 */
[----:B------:R-:W-:-:S04]  /*0db0*/  IMAD.WIDE.U32 R56, R36, 0x200000, RZ ;  /* 0x0020000024387825 */ /* 0x000fc800078e00ff */
[----:B---3--:R-:W-:Y:S01]  /*0dc0*/  IMAD.WIDE R38, R41, 0x8, R24 ;  /* 0x0000000829267825 */ /* 0x008fe200078e0218 */
[----:B------:R-:W-:-:S03]  /*0dd0*/  LOP3.LUT R56, R56, R37, RZ, 0x3c, !PT ;  /* 0x0000002538387212 */ /* 0x000fc600078e3cff */
[----:B0-----:R-:W-:-:S03]  /*0de0*/  IMAD.WIDE R40, R41, 0x8, R26 ;  /* 0x0000000829287825 */ /* 0x001fc600078e021a */
[----:B------:R-:W0:Y:S02]  /*0df0*/  I2F.F64.U64 R56, R56 ;  /* 0x0000003800387312 */ /* 0x000e240000301800 */
[----:B0-----:R-:W-:-:S08]  /*0e00*/  DFMA R34, R56, R34, 5.5511151231257827021e-17 ;  /* 0x3c9000003822742b */ /* 0x001fd00000000022 */
[----:B------:R-:W-:Y:S02]  /*0e10*/  DFMA R34, R28, R34, UR8 ;  /* 0x000000081c227e2b */ /* 0x000fe40008000022 */
        /* <DEDUP_REMOVED lines=8> */
.L_x_93:
[----:B------:R-:W-:Y:S05]  /*0ea0*/  BSYNC B0 ;  /* 0x0000000000007941 */ /* 0x000fea0003800000 */
.L_x_92:
[----:B------:R-:W-:Y:S05]  /*0eb0*/  @P1 BRA `(.L_x_94) ;  /* 0x0000000000341947 */ /* 0x000fea0003800000 */
[----:B-12---:R-:W-:-:S06]  /*0ec0*/  IMAD.WIDE R32, R55, 0x8, R22 ;  /* 0x0000000837207825 */ /* 0x006fcc00078e0216 */
[----:B------:R-:W2:Y:S01]  /*0ed0*/  LDG.E.64 R32, desc[UR4][R32.64] ;  /* 0x0000000420207981 */ /* 0x000ea2000c1e1b00 */
[----:B------:R-:W-:Y:S01]  /*0ee0*/  DFMA R38, R28, R30, UR8 ;  /* 0x000000081c267e2b */ /* 0x000fe2000800001e */
[----:B---3--:R-:W-:-:S04]  /*0ef0*/  IMAD.WIDE R36, R55, 0x8, R24 ;  /* 0x0000000837247825 */ /* 0x008fc800078e0218 */
[----:B0-----:R-:W-:Y:S01]  /*0f00*/  IMAD.WIDE R30, R55, 0x8, R26 ;  /* 0x00000008371e7825 */ /* 0x001fe200078e021a */
        /* <DEDUP_REMOVED lines=8> */
.L_x_94:
[----:B-1--4-:R-:W-:Y:S01]  /*0f90*/  IMAD R41, R0, UR6, R55 ;  /* 0x0000000600297c24 */ /* 0x012fe2000f8e0237 */
[----:B------:R-:W-:Y:S05]  /*0fa0*/  WARPSYNC.ALL ;  /* 0x0000000000007948 */ /* 0x000fea0003800000 */
[----:B------:R-:W-:Y:S01]  /*0fb0*/  BAR.SYNC.DEFER_BLOCKING 0x0 ;  /* 0x0000000000007b1d */ /* 0x000fe20000010000 */
[----:B------:R-:W-:-:S13]  /*0fc0*/  ISETP.GE.AND P0, PT, R41, R14, PT ;  /* 0x0000000e2900720c */ /* 0x000fda0003f06270 */
[----:B------:R-:W-:Y:S05]  /*0fd0*/  @!P0 BRA `(.L_x_95) ;  /* 0xfffffff400f48947 */ /* 0x000fea000383ffff */
[----:B------:R-:W-:Y:S05]  /*0fe0*/  EXIT ;  /* 0x000000000000794d */ /* 0x000fea0003800000 */
.L_x_96:
        /* <DEDUP_REMOVED lines=9> */
.L_x_104:


//--------------------- .nv.global.init           --------------------------
	.section	.nv.global.init,"aw",@progbits
	.align	4
.nv.global.init:
	.type		mrg32k3aM1SubSeq,@object
	.size		mrg32k3aM1SubSeq,(mrg32k3aM2SubSeq - mrg32k3aM1SubSeq)
mrg32k3aM1SubSeq:
        /*0000*/ 	.byte	0x0b, 0xcc, 0xee, 0x04, 0x73, 0x29, 0x8b, 0x6f, 0xf6, 0x53, 0x03, 0xf6, 0x23, 0xf6, 0xea, 0xda
        /* <DEDUP_REMOVED lines=125> */
	.type		mrg32k3aM2SubSeq,@object
	.size		mrg32k3aM2SubSeq,(mrg32k3aM1 - mrg32k3aM2SubSeq)
mrg32k3aM2SubSeq:
        /* <DEDUP_REMOVED lines=126> */
	.type		mrg32k3aM1,@object
	.size		mrg32k3aM1,(mrg32k3aM1Seq - mrg32k3aM1)
mrg32k3aM1:
        /* <DEDUP_REMOVED lines=144> */
	.type		mrg32k3aM1Seq,@object
	.size		mrg32k3aM1Seq,(mrg32k3aM2 - mrg32k3aM1Seq)
mrg32k3aM1Seq:
        /* <DEDUP_REMOVED lines=144> */
	.type		mrg32k3aM2,@object
	.size		mrg32k3aM2,(mrg32k3aM2Seq - mrg32k3aM2)
mrg32k3aM2:
        /* <DEDUP_REMOVED lines=144> */
	.type		mrg32k3aM2Seq,@object
	.size		mrg32k3aM2Seq,(precalc_xorwow_matrix - mrg32k3aM2Seq)
mrg32k3aM2Seq:
        /* <DEDUP_REMOVED lines=144> */
	.type		precalc_xorwow_matrix,@object
	.size		precalc_xorwow_matrix,(precalc_xorwow_offset_matrix - precalc_xorwow_matrix)
precalc_xorwow_matrix:
        /* <DEDUP_REMOVED lines=6400> */
	.type		precalc_xorwow_offset_matrix,@object
	.size		precalc_xorwow_offset_matrix,(.L_1 - precalc_xorwow_offset_matrix)
precalc_xorwow_offset_matrix:
        /* <DEDUP_REMOVED lines=6400> */
.L_1:


//--------------------- .nv.shared.reserved.0     --------------------------
	.section	.nv.shared.reserved.0,"aw",@nobits
	.weak		__nv_reservedSMEM_offset_0_alias
	.size		__nv_reservedSMEM_offset_0_alias, 0, 0
	.other		__nv_reservedSMEM_offset_0_alias,@"STO_CUDA_RESERVED_SHARED STV_DEFAULT"
__nv_reservedSMEM_offset_0_alias:
	.zero		0


//--------------------- .nv.global                --------------------------
	.section	.nv.global,"aw",@nobits
.nv.global:
	.type		_ZN48_INTERNAL_12cf7792_17_RreluWithNoise_cu_512e7e354cuda3std3__48in_placeE,@object
	.size		_ZN48_INTERNAL_12cf7792_17_RreluWithNoise_cu_512e7e354cuda3std3__48in_placeE,(_ZN48_INTERNAL_12cf7792_17_RreluWithNoise_cu_512e7e354cuda3std6ranges3__45__cpo8distanceE - _ZN48_INTERNAL_12cf7792_17_RreluWithNoise_cu_512e7e354cuda3std3__48in_placeE)
_ZN48_INTERNAL_12cf7792_17_RreluWithNoise_cu_512e7e354cuda3std3__48in_placeE:
	.zero		1
	.type		_ZN48_INTERNAL_12cf7792_17_RreluWithNoise_cu_512e7e354cuda3std6ranges3__45__cpo8distanceE,@object
	.size		_ZN48_INTERNAL_12cf7792_17_RreluWithNoise_cu_512e7e354cuda3std6ranges3__45__cpo8distanceE,(_ZN48_INTERNAL_12cf7792_17_RreluWithNoise_cu_512e7e354cuda3std3__45__cpo6cbeginE - _ZN48_INTERNAL_12cf7792_17_RreluWithNoise_cu_512e7e354cuda3std6ranges3__45__cpo8distanceE)
_ZN48_INTERNAL_12cf7792_17_RreluWithNoise_cu_512e7e354cuda3std6ranges3__45__cpo8distanceE:
	.zero		1
	.type		_ZN48_INTERNAL_12cf7792_17_RreluWithNoise_cu_512e7e354cuda3std3__45__cpo6cbeginE,@object
	.size		_ZN48_INTERNAL_12cf7792_17_RreluWithNoise_cu_512e7e354cuda3std3__45__cpo6cbeginE,(_ZN48_INTERNAL_12cf7792_17_RreluWithNoise_cu_512e7e354cuda3std6ranges3__45__cpo7advanceE - _ZN48_INTERNAL_12cf7792_17_RreluWithNoise_cu_512e7e354cuda3std3__45__cpo6cbeginE)
_ZN48_INTERNAL_12cf7792_17_RreluWithNoise_cu_512e7e354cuda3std3__45__cpo6cbeginE:
	.zero		1
	.type		_ZN48_INTERNAL_12cf7792_17_RreluWithNoise_cu_512e7e354cuda3std6ranges3__45__cpo7advanceE,@object
	.size		_ZN48_INTERNAL_12cf7792_17_RreluWithNoise_cu_512e7e354cuda3std6ranges3__45__cpo7advanceE,(_ZN48_INTERNAL_12cf7792_17_RreluWithNoise_cu_512e7e354cuda3std3__45__cpo7crbeginE - _ZN48_INTERNAL_12cf7792_17_RreluWithNoise_cu_512e7e354cuda3std6ranges3__45__cpo7advanceE)
_ZN48_INTERNAL_12cf7792_17_RreluWithNoise_cu_512e7e354cuda3std6ranges3__45__cpo7advanceE:
	.zero		1
	.type		_ZN48_INTERNAL_12cf7792_17_RreluWithNoise_cu_512e7e354cuda3std3__45__cpo7crbeginE,@object
	.size		_ZN48_INTERNAL_12cf7792_17_RreluWithNoise_cu_512e7e354cuda3std3__45__cpo7crbeginE,(_ZN48_INTERNAL_12cf7792_17_RreluWithNoise_cu_512e7e354cuda3std6ranges3__45__cpo4dataE - _ZN48_INTERNAL_12cf7792_17_RreluWithNoise_cu_512e7e354cuda3std3__45__cpo7crbeginE)
_ZN48_INTERNAL_12cf7792_17_RreluWithNoise_cu_512e7e354cuda3std3__45__cpo7crbeginE:
	.zero		1
	.type		_ZN48_INTERNAL_12cf7792_17_RreluWithNoise_cu_512e7e354cuda3std6ranges3__45__cpo4dataE,@object
	.size		_ZN48_INTERNAL_12cf7792_17_RreluWithNoise_cu_512e7e354cuda3std6ranges3__45__cpo4dataE,(_ZN48_INTERNAL_12cf7792_17_RreluWithNoise_cu_512e7e354cuda3std6ranges3__45__cpo5beginE - _ZN48_INTERNAL_12cf7792_17_RreluWithNoise_cu_512e7e354cuda3std6ranges3__45__cpo4dataE)
_ZN48_INTERNAL_12cf7792_17_RreluWithNoise_cu_512e7e354cuda3std6ranges3__45__cpo4dataE:
	.zero		1
	.type		_ZN48_INTERNAL_12cf7792_17_RreluWithNoise_cu_512e7e354cuda3std6ranges3__45__cpo5beginE,@object
	.size		_ZN48_INTERNAL_12cf7792_17_RreluWithNoise_cu_512e7e354cuda3std6ranges3__45__cpo5beginE,(_ZN48_INTERNAL_12cf7792_17_RreluWithNoise_cu_512e7e354cuda3std3__450_GLOBAL__N__12cf7792_17_RreluWithNoise_cu_512e7e356ignoreE - _ZN48_INTERNAL_12cf7792_17_RreluWithNoise_cu_512e7e354cuda3std6ranges3__45__cpo5beginE)
_ZN48_INTERNAL_12cf7792_17_RreluWithNoise_cu_512e7e354cuda3std6ranges3__45__cpo5beginE:
	.zero		1
	.type		_ZN48_INTERNAL_12cf7792_17_RreluWithNoise_cu_512e7e354cuda3std3__450_GLOBAL__N__12cf7792_17_RreluWithNoise_cu_512e7e356ignoreE,@object
	.size		_ZN48_INTERNAL_12cf7792_17_RreluWithNoise_cu_512e7e354cuda3std3__450_GLOBAL__N__12cf7792_17_RreluWithNoise_cu_512e7e356ignoreE,(_ZN48_INTERNAL_12cf7792_17_RreluWithNoise_cu_512e7e354cuda3std6ranges3__45__cpo4sizeE - _ZN48_INTERNAL_12cf7792_17_RreluWithNoise_cu_512e7e354cuda3std3__450_GLOBAL__N__12cf7792_17_RreluWithNoise_cu_512e7e356ignoreE)
_ZN48_INTERNAL_12cf7792_17_RreluWithNoise_cu_512e7e354cuda3std3__450_GLOBAL__N__12cf7792_17_RreluWithNoise_cu_512e7e356ignoreE:
	.zero		1
	.type		_ZN48_INTERNAL_12cf7792_17_RreluWithNoise_cu_512e7e354cuda3std6ranges3__45__cpo4sizeE,@object
	.size		_ZN48_INTERNAL_12cf7792_17_RreluWithNoise_cu_512e7e354cuda3std6ranges3__45__cpo4sizeE,(_ZN48_INTERNAL_12cf7792_17_RreluWithNoise_cu_512e7e354cuda3std3__45__cpo5beginE - _ZN48_INTERNAL_12cf7792_17_RreluWithNoise_cu_512e7e354cuda3std6ranges3__45__cpo4sizeE)
_ZN48_INTERNAL_12cf7792_17_RreluWithNoise_cu_512e7e354cuda3std6ranges3__45__cpo4sizeE:
	.zero		1
	.type		_ZN48_INTERNAL_12cf7792_17_RreluWithNoise_cu_512e7e354cuda3std3__45__cpo5beginE,@object
	.size		_ZN48_INTERNAL_12cf7792_17_RreluWithNoise_cu_512e7e354cuda3std3__45__cpo5beginE,(_ZN48_INTERNAL_12cf7792_17_RreluWithNoise_cu_512e7e354cuda3std6ranges3__45__cpo6cbeginE - _ZN48_INTERNAL_12cf7792_17_RreluWithNoise_cu_512e7e354cuda3std3__45__cpo5beginE)
_ZN48_INTERNAL_12cf7792_17_RreluWithNoise_cu_512e7e354cuda3std3__45__cpo5beginE:
	.zero		1
	.type		_ZN48_INTERNAL_12cf7792_17_RreluWithNoise_cu_512e7e354cuda3std6ranges3__45__cpo6cbeginE,@object
	.size		_ZN48_INTERNAL_12cf7792_17_RreluWithNoise_cu_512e7e354cuda3std6ranges3__45__cpo6cbeginE,(_ZN48_INTERNAL_12cf7792_17_RreluWithNoise_cu_512e7e354cuda3std3__45__cpo6rbeginE - _ZN48_INTERNAL_12cf7792_17_RreluWithNoise_cu_512e7e354cuda3std6ranges3__45__cpo6cbeginE)
_ZN48_INTERNAL_12cf7792_17_RreluWithNoise_cu_512e7e354cuda3std6ranges3__45__cpo6cbeginE:
	.zero		1
	.type		_ZN48_INTERNAL_12cf7792_17_RreluWithNoise_cu_512e7e354cuda3std3__45__cpo6rbeginE,@object
	.size		_ZN48_INTERNAL_12cf7792_17_RreluWithNoise_cu_512e7e354cuda3std3__45__cpo6rbeginE,(_ZN48_INTERNAL_12cf7792_17_RreluWithNoise_cu_512e7e354cuda3std6ranges3__45__cpo4nextE - _ZN48_INTERNAL_12cf7792_17_RreluWithNoise_cu_512e7e354cuda3std3__45__cpo6rbeginE)
_ZN48_INTERNAL_12cf7792_17_RreluWithNoise_cu_512e7e354cuda3std3__45__cpo6rbeginE:
	.zero		1
	.type		_ZN48_INTERNAL_12cf7792_17_RreluWithNoise_cu_512e7e354cuda3std6ranges3__45__cpo4nextE,@object
	.size		_ZN48_INTERNAL_12cf7792_17_RreluWithNoise_cu_512e7e354cuda3std6ranges3__45__cpo4nextE,(_ZN48_INTERNAL_12cf7792_17_RreluWithNoise_cu_512e7e354cuda3std6ranges3__45__cpo4swapE - _ZN48_INTERNAL_12cf7792_17_RreluWithNoise_cu_512e7e354cuda3std6ranges3__45__cpo4nextE)
_ZN48_INTERNAL_12cf7792_17_RreluWithNoise_cu_512e7e354cuda3std6ranges3__45__cpo4nextE:
	.zero		1
	.type		_ZN48_INTERNAL_12cf7792_17_RreluWithNoise_cu_512e7e354cuda3std6ranges3__45__cpo4swapE,@object
	.size		_ZN48_INTERNAL_12cf7792_17_RreluWithNoise_cu_512e7e354cuda3std6ranges3__45__cpo4swapE,(_ZN48_INTERNAL_12cf7792_17_RreluWithNoise_cu_512e7e354cuda3std3__420unreachable_sentinelE - _ZN48_INTERNAL_12cf7792_17_RreluWithNoise_cu_512e7e354cuda3std6ranges3__45__cpo4swapE)
_ZN48_INTERNAL_12cf7792_17_RreluWithNoise_cu_512e7e354cuda3std6ranges3__45__cpo4swapE:
	.zero		1
	.type		_ZN48_INTERNAL_12cf7792_17_RreluWithNoise_cu_512e7e354cuda3std3__420unreachable_sentinelE,@object
	.size		_ZN48_INTERNAL_12cf7792_17_RreluWithNoise_cu_512e7e354cuda3std3__420unreachable_sentinelE,(_ZN48_INTERNAL_12cf7792_17_RreluWithNoise_cu_512e7e356thrust23THRUST_300001_SM_900_NS6system6detail10sequential3seqE - _ZN48_INTERNAL_12cf7792_17_RreluWithNoise_cu_512e7e354cuda3std3__420unreachable_sentinelE)
_ZN48_INTERNAL_12cf7792_17_RreluWithNoise_cu_512e7e354cuda3std3__420unreachable_sentinelE:
	.zero		1
	.type		_ZN48_INTERNAL_12cf7792_17_RreluWithNoise_cu_512e7e356thrust23THRUST_300001_SM_900_NS6system6detail10sequential3seqE,@object
	.size		_ZN48_INTERNAL_12cf7792_17_RreluWithNoise_cu_512e7e356thrust23THRUST_300001_SM_900_NS6system6detail10sequential3seqE,(_ZN48_INTERNAL_12cf7792_17_RreluWithNoise_cu_512e7e354cuda3std3__45__cpo4cendE - _ZN48_INTERNAL_12cf7792_17_RreluWithNoise_cu_512e7e356thrust23THRUST_300001_SM_900_NS6system6detail10sequential3seqE)
_ZN48_INTERNAL_12cf7792_17_RreluWithNoise_cu_512e7e356thrust23THRUST_300001_SM_900_NS6system6detail10sequential3seqE:
	.zero		1
	.type		_ZN48_INTERNAL_12cf7792_17_RreluWithNoise_cu_512e7e354cuda3std3__45__cpo4cendE,@object
	.size		_ZN48_INTERNAL_12cf7792_17_RreluWithNoise_cu_512e7e354cuda3std3__45__cpo4cendE,(_ZN48_INTERNAL_12cf7792_17_RreluWithNoise_cu_512e7e354cuda3std6ranges3__45__cpo9iter_swapE - _ZN48_INTERNAL_12cf7792_17_RreluWithNoise_cu_512e7e354cuda3std3__45__cpo4cendE)
_ZN48_INTERNAL_12cf7792_17_RreluWithNoise_cu_512e7e354cuda3std3__45__cpo4cendE:
	.zero		1
	.type		_ZN48_INTERNAL_12cf7792_17_RreluWithNoise_cu_512e7e354cuda3std6ranges3__45__cpo9iter_swapE,@object
	.size		_ZN48_INTERNAL_12cf7792_17_RreluWithNoise_cu_512e7e354cuda3std6ranges3__45__cpo9iter_swapE,(_ZN48_INTERNAL_12cf7792_17_RreluWithNoise_cu_512e7e354cuda3std3__45__cpo5crendE - _ZN48_INTERNAL_12cf7792_17_RreluWithNoise_cu_512e7e354cuda3std6ranges3__45__cpo9iter_swapE)
_ZN48_INTERNAL_12cf7792_17_RreluWithNoise_cu_512e7e354cuda3std6ranges3__45__cpo9iter_swapE:
	.zero		1
	.type		_ZN48_INTERNAL_12cf7792_17_RreluWithNoise_cu_512e7e354cuda3std3__45__cpo5crendE,@object
	.size		_ZN48_INTERNAL_12cf7792_17_RreluWithNoise_cu_512e7e354cuda3std3__45__cpo5crendE,(_ZN48_INTERNAL_12cf7792_17_RreluWithNoise_cu_512e7e354cuda3std6ranges3__45__cpo5cdataE - _ZN48_INTERNAL_12cf7792_17_RreluWithNoise_cu_512e7e354cuda3std3__45__cpo5crendE)
_ZN48_INTERNAL_12cf7792_17_RreluWithNoise_cu_512e7e354cuda3std3__45__cpo5crendE:
	.zero		1
	.type		_ZN48_INTERNAL_12cf7792_17_RreluWithNoise_cu_512e7e354cuda3std6ranges3__45__cpo5cdataE,@object
	.size		_ZN48_INTERNAL_12cf7792_17_RreluWithNoise_cu_512e7e354cuda3std6ranges3__45__cpo5cdataE,(_ZN48_INTERNAL_12cf7792_17_RreluWithNoise_cu_512e7e354cuda3std6ranges3__45__cpo3endE - _ZN48_INTERNAL_12cf7792_17_RreluWithNoise_cu_512e7e354cuda3std6ranges3__45__cpo5cdataE)
_ZN48_INTERNAL_12cf7792_17_RreluWithNoise_cu_512e7e354cuda3std6ranges3__45__cpo5cdataE:
	.zero		1
	.type		_ZN48_INTERNAL_12cf7792_17_RreluWithNoise_cu_512e7e354cuda3std6ranges3__45__cpo3endE,@object
	.size		_ZN48_INTERNAL_12cf7792_17_RreluWithNoise_cu_512e7e354cuda3std6ranges3__45__cpo3endE,(_ZN48_INTERNAL_12cf7792_17_RreluWithNoise_cu_512e7e354cuda3std3__419piecewise_constructE - _ZN48_INTERNAL_12cf7792_17_RreluWithNoise_cu_512e7e354cuda3std6ranges3__45__cpo3endE)
_ZN48_INTERNAL_12cf7792_17_RreluWithNoise_cu_512e7e354cuda3std6ranges3__45__cpo3endE:
	.zero		1
	.type		_ZN48_INTERNAL_12cf7792_17_RreluWithNoise_cu_512e7e354cuda3std3__419piecewise_constructE,@object
	.size		_ZN48_INTERNAL_12cf7792_17_RreluWithNoise_cu_512e7e354cuda3std3__419piecewise_constructE,(_ZN48_INTERNAL_12cf7792_17_RreluWithNoise_cu_512e7e354cuda3std6ranges3__45__cpo5ssizeE - _ZN48_INTERNAL_12cf7792_17_RreluWithNoise_cu_512e7e354cuda3std3__419piecewise_constructE)
_ZN48_INTERNAL_12cf7792_17_RreluWithNoise_cu_512e7e354cuda3std3__419piecewise_constructE:
	.zero		1
	.type		_ZN48_INTERNAL_12cf7792_17_RreluWithNoise_cu_512e7e354cuda3std6ranges3__45__cpo5ssizeE,@object
	.size		_ZN48_INTERNAL_12cf7792_17_RreluWithNoise_cu_512e7e354cuda3std6ranges3__45__cpo5ssizeE,(_ZN48_INTERNAL_12cf7792_17_RreluWithNoise_cu_512e7e354cuda3std3__45__cpo3endE - _ZN48_INTERNAL_12cf7792_17_RreluWithNoise_cu_512e7e354cuda3std6ranges3__45__cpo5ssizeE)
_ZN48_INTERNAL_12cf7792_17_RreluWithNoise_cu_512e7e354cuda3std6ranges3__45__cpo5ssizeE:
	.zero		1
	.type		_ZN48_INTERNAL_12cf7792_17_RreluWithNoise_cu_512e7e354cuda3std3__45__cpo3endE,@object
	.size		_ZN48_INTERNAL_12cf7792_17_RreluWithNoise_cu_512e7e354cuda3std3__45__cpo3endE,(_ZN48_INTERNAL_12cf7792_17_RreluWithNoise_cu_512e7e354cuda3std6ranges3__45__cpo4cendE - _ZN48_INTERNAL_12cf7792_17_RreluWithNoise_cu_512e7e354cuda3std3__45__cpo3endE)
_ZN48_INTERNAL_12cf7792_17_RreluWithNoise_cu_512e7e354cuda3std3__45__cpo3endE:
	.zero		1
	.type		_ZN48_INTERNAL_12cf7792_17_RreluWithNoise_cu_512e7e354cuda3std6ranges3__45__cpo4cendE,@object
	.size		_ZN48_INTERNAL_12cf7792_17_RreluWithNoise_cu_512e7e354cuda3std6ranges3__45__cpo4cendE,(_ZN48_INTERNAL_12cf7792_17_RreluWithNoise_cu_512e7e354cuda3std3__45__cpo4rendE - _ZN48_INTERNAL_12cf7792_17_RreluWithNoise_cu_512e7e354cuda3std6ranges3__45__cpo4cendE)
_ZN48_INTERNAL_12cf7792_17_RreluWithNoise_cu_512e7e354cuda3std6ranges3__45__cpo4cendE:
	.zero		1
	.type		_ZN48_INTERNAL_12cf7792_17_RreluWithNoise_cu_512e7e354cuda3std3__45__cpo4rendE,@object
	.size		_ZN48_INTERNAL_12cf7792_17_RreluWithNoise_cu_512e7e354cuda3std3__45__cpo4rendE,(_ZN48_INTERNAL_12cf7792_17_RreluWithNoise_cu_512e7e354cuda3std6ranges3__45__cpo4prevE - _ZN48_INTERNAL_12cf7792_17_RreluWithNoise_cu_512e7e354cuda3std3__45__cpo4rendE)
_ZN48_INTERNAL_12cf7792_17_RreluWithNoise_cu_512e7e354cuda3std3__45__cpo4rendE:
	.zero		1
	.type		_ZN48_INTERNAL_12cf7792_17_RreluWithNoise_cu_512e7e354cuda3std6ranges3__45__cpo4prevE,@object
	.size		_ZN48_INTERNAL_12cf7792_17_RreluWithNoise_cu_512e7e354cuda3std6ranges3__45__cpo4prevE,(_ZN48_INTERNAL_12cf7792_17_RreluWithNoise_cu_512e7e354cuda3std6ranges3__45__cpo9iter_moveE - _ZN48_INTERNAL_12cf7792_17_RreluWithNoise_cu_512e7e354cuda3std6ranges3__45__cpo4prevE)
_ZN48_INTERNAL_12cf7792_17_RreluWithNoise_cu_512e7e354cuda3std6ranges3__45__cpo4prevE:
	.zero		1
	.type		_ZN48_INTERNAL_12cf7792_17_RreluWithNoise_cu_512e7e354cuda3std6ranges3__45__cpo9iter_moveE,@object
	.size		_ZN48_INTERNAL_12cf7792_17_RreluWithNoise_cu_512e7e354cuda3std6ranges3__45__cpo9iter_moveE,(.L_22 - _ZN48_INTERNAL_12cf7792_17_RreluWithNoise_cu_512e7e354cuda3std6ranges3__45__cpo9iter_moveE)
_ZN48_INTERNAL_12cf7792_17_RreluWithNoise_cu_512e7e354cuda3std6ranges3__45__cpo9iter_moveE:
	.zero		1
.L_22:


//--------------------- .nv.constant0._ZN2at6native28rrelu_with_noise_cuda_kernelIN3c108BFloat16ELi4EZNS0_28_rrelu_with_noise_cuda_trainIS3_EEvRNS_6TensorERKS5_S6_RKNS2_6ScalarESB_St8optionalINS_9GeneratorEEEUlP24curandStatePhilox4_32_10E0_EEviNS_15PhiloxCudaStateEPT_PKSJ_SK_ddRKT1_ --------------------------
	.section	.nv.constant0._ZN2at6native28rrelu_with_noise_cuda_kernelIN3c108BFloat16ELi4EZNS0_28_rrelu_with_noise_cuda_trainIS3_EEvRNS_6TensorERKS5_S6_RKNS2_6ScalarESB_St8optionalINS_9GeneratorEEEUlP24curandStatePhilox4_32_10E0_EEviNS_15PhiloxCudaStateEPT_PKSJ_SK_ddRKT1_,"a",@progbits
	.sectionflags	@""
	.align	4
.nv.constant0._ZN2at6native28rrelu_with_noise_cuda_kernelIN3c108BFloat16ELi4EZNS0_28_rrelu_with_noise_cuda_trainIS3_EEvRNS_6TensorERKS5_S6_RKNS2_6ScalarESB_St8optionalINS_9GeneratorEEEUlP24curandStatePhilox4_32_10E0_EEviNS_15PhiloxCudaStateEPT_PKSJ_SK_ddRKT1_:
	.zero		608


//--------------------- .nv.constant0._ZN2at6native28rrelu_with_noise_cuda_kernelIN3c108BFloat16ELi2EZNS0_28_rrelu_with_noise_cuda_trainIS3_EEvRNS_6TensorERKS5_S6_RKNS2_6ScalarESB_St8optionalINS_9GeneratorEEEUlP24curandStatePhilox4_32_10E_EEviNS_15PhiloxCudaStateEPT_PKSJ_SK_ddRKT1_ --------------------------
	.section	.nv.constant0._ZN2at6native28rrelu_with_noise_cuda_kernelIN3c108BFloat16ELi2EZNS0_28_rrelu_with_noise_cuda_trainIS3_EEvRNS_6TensorERKS5_S6_RKNS2_6ScalarESB_St8optionalINS_9GeneratorEEEUlP24curandStatePhilox4_32_10E_EEviNS_15PhiloxCudaStateEPT_PKSJ_SK_ddRKT1_,"a",@progbits
	.sectionflags	@""
	.align	4
.nv.constant0._ZN2at6native28rrelu_with_noise_cuda_kernelIN3c108BFloat16ELi2EZNS0_28_rrelu_with_noise_cuda_trainIS3_EEvRNS_6TensorERKS5_S6_RKNS2_6ScalarESB_St8optionalINS_9GeneratorEEEUlP24curandStatePhilox4_32_10E_EEviNS_15PhiloxCudaStateEPT_PKSJ_SK_ddRKT1_:
	.zero		608


//--------------------- .nv.constant0._ZN2at6native28rrelu_with_noise_cuda_kernelIN3c104HalfELi4EZNS0_28_rrelu_with_noise_cuda_trainIS3_EEvRNS_6TensorERKS5_S6_RKNS2_6ScalarESB_St8optionalINS_9GeneratorEEEUlP24curandStatePhilox4_32_10E0_EEviNS_15PhiloxCudaStateEPT_PKSJ_SK_ddRKT1_ --------------------------
	.section	.nv.constant0._ZN2at6native28rrelu_with_noise_cuda_kernelIN3c104HalfELi4EZNS0_28_rrelu_with_noise_cuda_trainIS3_EEvRNS_6TensorERKS5_S6_RKNS2_6ScalarESB_St8optionalINS_9GeneratorEEEUlP24curandStatePhilox4_32_10E0_EEviNS_15PhiloxCudaStateEPT_PKSJ_SK_ddRKT1_,"a",@progbits
	.sectionflags	@""
	.align	4
.nv.constant0._ZN2at6native28rrelu_with_noise_cuda_kernelIN3c104HalfELi4EZNS0_28_rrelu_with_noise_cuda_trainIS3_EEvRNS_6TensorERKS5_S6_RKNS2_6ScalarESB_St8optionalINS_9GeneratorEEEUlP24curandStatePhilox4_32_10E0_EEviNS_15PhiloxCudaStateEPT_PKSJ_SK_ddRKT1_:
	.zero		608


//--------------------- .nv.constant0._ZN2at6native28rrelu_with_noise_cuda_kernelIN3c104HalfELi2EZNS0_28_rrelu_with_noise_cuda_trainIS3_EEvRNS_6TensorERKS5_S6_RKNS2_6ScalarESB_St8optionalINS_9GeneratorEEEUlP24curandStatePhilox4_32_10E_EEviNS_15PhiloxCudaStateEPT_PKSJ_SK_ddRKT1_ --------------------------
	.section	.nv.constant0._ZN2at6native28rrelu_with_noise_cuda_kernelIN3c104HalfELi2EZNS0_28_rrelu_with_noise_cuda_trainIS3_EEvRNS_6TensorERKS5_S6_RKNS2_6ScalarESB_St8optionalINS_9GeneratorEEEUlP24curandStatePhilox4_32_10E_EEviNS_15PhiloxCudaStateEPT_PKSJ_SK_ddRKT1_,"a",@progbits
	.sectionflags	@""
	.align	4
.nv.constant0._ZN2at6native28rrelu_with_noise_cuda_kernelIN3c104HalfELi2EZNS0_28_rrelu_with_noise_cuda_trainIS3_EEvRNS_6TensorERKS5_S6_RKNS2_6ScalarESB_St8optionalINS_9GeneratorEEEUlP24curandStatePhilox4_32_10E_EEviNS_15PhiloxCudaStateEPT_PKSJ_SK_ddRKT1_:
	.zero		608


//--------------------- .nv.constant0._ZN2at6native28rrelu_with_noise_cuda_kernelIfLi4EZNS0_28_rrelu_with_noise_cuda_trainIfEEvRNS_6TensorERKS3_S4_RKN3c106ScalarESA_St8optionalINS_9GeneratorEEEUlP24curandStatePhilox4_32_10E0_EEviNS_15PhiloxCudaStateEPT_PKSI_SJ_ddRKT1_ --------------------------
	.section	.nv.constant0._ZN2at6native28rrelu_with_noise_cuda_kernelIfLi4EZNS0_28_rrelu_with_noise_cuda_trainIfEEvRNS_6TensorERKS3_S4_RKN3c106ScalarESA_St8optionalINS_9GeneratorEEEUlP24curandStatePhilox4_32_10E0_EEviNS_15PhiloxCudaStateEPT_PKSI_SJ_ddRKT1_,"a",@progbits
	.sectionflags	@""
	.align	4
.nv.constant0._ZN2at6native28rrelu_with_noise_cuda_kernelIfLi4EZNS0_28_rrelu_with_noise_cuda_trainIfEEvRNS_6TensorERKS3_S4_RKN3c106ScalarESA_St8optionalINS_9GeneratorEEEUlP24curandStatePhilox4_32_10E0_EEviNS_15PhiloxCudaStateEPT_PKSI_SJ_ddRKT1_:
	.zero		608


//--------------------- .nv.constant0._ZN2at6native28rrelu_with_noise_cuda_kernelIfLi2EZNS0_28_rrelu_with_noise_cuda_trainIfEEvRNS_6TensorERKS3_S4_RKN3c106ScalarESA_St8optionalINS_9GeneratorEEEUlP24curandStatePhilox4_32_10E_EEviNS_15PhiloxCudaStateEPT_PKSI_SJ_ddRKT1_ --------------------------
	.section	.nv.constant0._ZN2at6native28rrelu_with_noise_cuda_kernelIfLi2EZNS0_28_rrelu_with_noise_cuda_trainIfEEvRNS_6TensorERKS3_S4_RKN3c106ScalarESA_St8optionalINS_9GeneratorEEEUlP24curandStatePhilox4_32_10E_EEviNS_15PhiloxCudaStateEPT_PKSI_SJ_ddRKT1_,"a",@progbits
	.sectionflags	@""
	.align	4
.nv.constant0._ZN2at6native28rrelu_with_noise_cuda_kernelIfLi2EZNS0_28_rrelu_with_noise_cuda_trainIfEEvRNS_6TensorERKS3_S4_RKN3c106ScalarESA_St8optionalINS_9GeneratorEEEUlP24curandStatePhilox4_32_10E_EEviNS_15PhiloxCudaStateEPT_PKSI_SJ_ddRKT1_:
	.zero		608


//--------------------- .nv.constant0._ZN2at6native28rrelu_with_noise_cuda_kernelIdLi4EZNS0_28_rrelu_with_noise_cuda_trainIdEEvRNS_6TensorERKS3_S4_RKN3c106ScalarESA_St8optionalINS_9GeneratorEEEUlP24curandStatePhilox4_32_10E0_EEviNS_15PhiloxCudaStateEPT_PKSI_SJ_ddRKT1_ --------------------------
	.section	.nv.constant0._ZN2at6native28rrelu_with_noise_cuda_kernelIdLi4EZNS0_28_rrelu_with_noise_cuda_trainIdEEvRNS_6TensorERKS3_S4_RKN3c106ScalarESA_St8optionalINS_9GeneratorEEEUlP24curandStatePhilox4_32_10E0_EEviNS_15PhiloxCudaStateEPT_PKSI_SJ_ddRKT1_,"a",@progbits
	.sectionflags	@""
	.align	4
.nv.constant0._ZN2at6native28rrelu_with_noise_cuda_kernelIdLi4EZNS0_28_rrelu_with_noise_cuda_trainIdEEvRNS_6TensorERKS3_S4_RKN3c106ScalarESA_St8optionalINS_9GeneratorEEEUlP24curandStatePhilox4_32_10E0_EEviNS_15PhiloxCudaStateEPT_PKSI_SJ_ddRKT1_:
	.zero		608


//--------------------- .nv.constant0._ZN2at6native28rrelu_with_noise_cuda_kernelIdLi2EZNS0_28_rrelu_with_noise_cuda_trainIdEEvRNS_6TensorERKS3_S4_RKN3c106ScalarESA_St8optionalINS_9GeneratorEEEUlP24curandStatePhilox4_32_10E_EEviNS_15PhiloxCudaStateEPT_PKSI_SJ_ddRKT1_ --------------------------
	.section	.nv.constant0._ZN2at6native28rrelu_with_noise_cuda_kernelIdLi2EZNS0_28_rrelu_with_noise_cuda_trainIdEEvRNS_6TensorERKS3_S4_RKN3c106ScalarESA_St8optionalINS_9GeneratorEEEUlP24curandStatePhilox4_32_10E_EEviNS_15PhiloxCudaStateEPT_PKSI_SJ_ddRKT1_,"a",@progbits
	.sectionflags	@""
	.align	4
.nv.constant0._ZN2at6native28rrelu_with_noise_cuda_kernelIdLi2EZNS0_28_rrelu_with_noise_cuda_trainIdEEvRNS_6TensorERKS3_S4_RKN3c106ScalarESA_St8optionalINS_9GeneratorEEEUlP24curandStatePhilox4_32_10E_EEviNS_15PhiloxCudaStateEPT_PKSI_SJ_ddRKT1_:
	.zero		608


//--------------------- SYMBOLS --------------------------

	.type		.nv.reservedSmem.offset0,@object
	.size		.nv.reservedSmem.offset0,0x4
